//
// Generated by NVIDIA NVVM Compiler
//
// Compiler Build ID: CL-36424714
// Cuda compilation tools, release 13.0, V13.0.88
// Based on NVVM 20.0.0
//

.version 9.0
.target sm_100
.address_size 64

	// .globl	fa_phase3_stable_kernel
// _ZZ23fa_phase3_stable_kernelE6Q_smem has been demoted
// _ZZ23fa_phase3_stable_kernelE6K_smem has been demoted
// _ZZ23fa_phase3_stable_kernelE6V_smem has been demoted

.visible .entry fa_phase3_stable_kernel(
	.param .u64 .ptr .align 1 fa_phase3_stable_kernel_param_0,
	.param .u64 .ptr .align 1 fa_phase3_stable_kernel_param_1,
	.param .u64 .ptr .align 1 fa_phase3_stable_kernel_param_2,
	.param .u64 .ptr .align 1 fa_phase3_stable_kernel_param_3,
	.param .u32 fa_phase3_stable_kernel_param_4,
	.param .u32 fa_phase3_stable_kernel_param_5,
	.param .u32 fa_phase3_stable_kernel_param_6,
	.param .u32 fa_phase3_stable_kernel_param_7,
	.param .f32 fa_phase3_stable_kernel_param_8
)
{
	.local .align 16 .b8 	__local_depot0[1312];
	.reg .b64 	%SP;
	.reg .b64 	%SPL;
	.reg .pred 	%p<169>;
	.reg .b16 	%rs<393>;
	.reg .b32 	%r<238>;
	.reg .b32 	%f<1178>;
	.reg .b64 	%rd<49>;
	// demoted variable
	.shared .align 2 .b8 _ZZ23fa_phase3_stable_kernelE6Q_smem[4096];
	// demoted variable
	.shared .align 2 .b8 _ZZ23fa_phase3_stable_kernelE6K_smem[8192];
	// demoted variable
	.shared .align 2 .b8 _ZZ23fa_phase3_stable_kernelE6V_smem[8192];
	mov.u64 	%SPL, __local_depot0;
	ld.param.u64 	%rd16, [fa_phase3_stable_kernel_param_0];
	ld.param.u32 	%r64, [fa_phase3_stable_kernel_param_5];
	ld.param.u32 	%r62, [fa_phase3_stable_kernel_param_6];
	ld.param.u32 	%r63, [fa_phase3_stable_kernel_param_7];
	add.u64 	%rd1, %SPL, 0;
	add.u64 	%rd2, %SPL, 16;
	add.u64 	%rd3, %SPL, 32;
	add.u64 	%rd4, %SPL, 1056;
	mov.u32 	%r65, %ctaid.z;
	mov.u32 	%r66, %ctaid.y;
	mov.u32 	%r67, %ctaid.x;
	mov.u32 	%r1, %tid.x;
	and.b32  	%r2, %r1, 31;
	mad.lo.s32 	%r68, %r64, %r65, %r66;
	mul.lo.s32 	%r3, %r68, %r62;
	shl.b32 	%r4, %r67, 5;
	shr.u32 	%r233, %r1, 4;
	setp.gt.u32 	%p1, %r1, 511;
	@%p1 bra 	$L__BB0_5;
	shl.b32 	%r69, %r1, 2;
	and.b32  	%r6, %r69, 60;
	shl.b32 	%r70, %r1, 3;
	and.b32  	%r71, %r70, 120;
	mov.u32 	%r72, _ZZ23fa_phase3_stable_kernelE6Q_smem;
	add.s32 	%r7, %r72, %r71;
	mov.u32 	%r73, %ntid.x;
	shr.u32 	%r8, %r73, 4;
	cvta.to.global.u64 	%rd5, %rd16;
$L__BB0_2:
	add.s32 	%r10, %r4, %r233;
	setp.ge.s32 	%p2, %r10, %r62;
	@%p2 bra 	$L__BB0_4;
	shl.b32 	%r74, %r233, 7;
	add.s32 	%r75, %r7, %r74;
	add.s32 	%r76, %r10, %r3;
	mad.lo.s32 	%r77, %r76, %r63, %r6;
	mul.wide.s32 	%rd24, %r77, 2;
	add.s64 	%rd25, %rd5, %rd24;
	ld.global.nc.v2.u32 	{%r78, %r79}, [%rd25];
	st.shared.v2.u32 	[%r75], {%r78, %r79};
$L__BB0_4:
	add.s32 	%r233, %r233, %r8;
	setp.lt.u32 	%p3, %r233, 32;
	@%p3 bra 	$L__BB0_2;
$L__BB0_5:
	bar.sync 	0;
	mov.f32 	%f275, 0f00000000;
	st.local.v4.f32 	[%rd3], {%f275, %f275, %f275, %f275};
	st.local.v4.f32 	[%rd3+16], {%f275, %f275, %f275, %f275};
	st.local.v4.f32 	[%rd3+32], {%f275, %f275, %f275, %f275};
	st.local.v4.f32 	[%rd3+48], {%f275, %f275, %f275, %f275};
	st.local.v4.f32 	[%rd3+64], {%f275, %f275, %f275, %f275};
	st.local.v4.f32 	[%rd3+80], {%f275, %f275, %f275, %f275};
	st.local.v4.f32 	[%rd3+96], {%f275, %f275, %f275, %f275};
	st.local.v4.f32 	[%rd3+112], {%f275, %f275, %f275, %f275};
	st.local.v4.f32 	[%rd3+128], {%f275, %f275, %f275, %f275};
	st.local.v4.f32 	[%rd3+144], {%f275, %f275, %f275, %f275};
	st.local.v4.f32 	[%rd3+160], {%f275, %f275, %f275, %f275};
	st.local.v4.f32 	[%rd3+176], {%f275, %f275, %f275, %f275};
	st.local.v4.f32 	[%rd3+192], {%f275, %f275, %f275, %f275};
	st.local.v4.f32 	[%rd3+208], {%f275, %f275, %f275, %f275};
	st.local.v4.f32 	[%rd3+224], {%f275, %f275, %f275, %f275};
	st.local.v4.f32 	[%rd3+240], {%f275, %f275, %f275, %f275};
	st.local.v4.f32 	[%rd3+256], {%f275, %f275, %f275, %f275};
	st.local.v4.f32 	[%rd3+272], {%f275, %f275, %f275, %f275};
	st.local.v4.f32 	[%rd3+288], {%f275, %f275, %f275, %f275};
	st.local.v4.f32 	[%rd3+304], {%f275, %f275, %f275, %f275};
	st.local.v4.f32 	[%rd3+320], {%f275, %f275, %f275, %f275};
	st.local.v4.f32 	[%rd3+336], {%f275, %f275, %f275, %f275};
	st.local.v4.f32 	[%rd3+352], {%f275, %f275, %f275, %f275};
	st.local.v4.f32 	[%rd3+368], {%f275, %f275, %f275, %f275};
	st.local.v4.f32 	[%rd3+384], {%f275, %f275, %f275, %f275};
	st.local.v4.f32 	[%rd3+400], {%f275, %f275, %f275, %f275};
	st.local.v4.f32 	[%rd3+416], {%f275, %f275, %f275, %f275};
	st.local.v4.f32 	[%rd3+432], {%f275, %f275, %f275, %f275};
	st.local.v4.f32 	[%rd3+448], {%f275, %f275, %f275, %f275};
	st.local.v4.f32 	[%rd3+464], {%f275, %f275, %f275, %f275};
	st.local.v4.f32 	[%rd3+480], {%f275, %f275, %f275, %f275};
	st.local.v4.f32 	[%rd3+496], {%f275, %f275, %f275, %f275};
	st.local.v4.f32 	[%rd3+512], {%f275, %f275, %f275, %f275};
	st.local.v4.f32 	[%rd3+528], {%f275, %f275, %f275, %f275};
	st.local.v4.f32 	[%rd3+544], {%f275, %f275, %f275, %f275};
	st.local.v4.f32 	[%rd3+560], {%f275, %f275, %f275, %f275};
	st.local.v4.f32 	[%rd3+576], {%f275, %f275, %f275, %f275};
	st.local.v4.f32 	[%rd3+592], {%f275, %f275, %f275, %f275};
	st.local.v4.f32 	[%rd3+608], {%f275, %f275, %f275, %f275};
	st.local.v4.f32 	[%rd3+624], {%f275, %f275, %f275, %f275};
	st.local.v4.f32 	[%rd3+640], {%f275, %f275, %f275, %f275};
	st.local.v4.f32 	[%rd3+656], {%f275, %f275, %f275, %f275};
	st.local.v4.f32 	[%rd3+672], {%f275, %f275, %f275, %f275};
	st.local.v4.f32 	[%rd3+688], {%f275, %f275, %f275, %f275};
	st.local.v4.f32 	[%rd3+704], {%f275, %f275, %f275, %f275};
	st.local.v4.f32 	[%rd3+720], {%f275, %f275, %f275, %f275};
	st.local.v4.f32 	[%rd3+736], {%f275, %f275, %f275, %f275};
	st.local.v4.f32 	[%rd3+752], {%f275, %f275, %f275, %f275};
	mov.f32 	%f276, 0fFF800000;
	st.local.v4.f32 	[%rd1], {%f276, %f276, %f276, %f276};
	st.local.v4.f32 	[%rd2], {%f275, %f275, %f275, %f275};
	st.local.v4.f32 	[%rd3+768], {%f275, %f275, %f275, %f275};
	st.local.v4.f32 	[%rd3+784], {%f275, %f275, %f275, %f275};
	st.local.v4.f32 	[%rd3+800], {%f275, %f275, %f275, %f275};
	st.local.v4.f32 	[%rd3+816], {%f275, %f275, %f275, %f275};
	st.local.v4.f32 	[%rd3+832], {%f275, %f275, %f275, %f275};
	st.local.v4.f32 	[%rd3+848], {%f275, %f275, %f275, %f275};
	st.local.v4.f32 	[%rd3+864], {%f275, %f275, %f275, %f275};
	st.local.v4.f32 	[%rd3+880], {%f275, %f275, %f275, %f275};
	st.local.v4.f32 	[%rd3+896], {%f275, %f275, %f275, %f275};
	st.local.v4.f32 	[%rd3+912], {%f275, %f275, %f275, %f275};
	st.local.v4.f32 	[%rd3+928], {%f275, %f275, %f275, %f275};
	st.local.v4.f32 	[%rd3+944], {%f275, %f275, %f275, %f275};
	st.local.v4.f32 	[%rd3+960], {%f275, %f275, %f275, %f275};
	st.local.v4.f32 	[%rd3+976], {%f275, %f275, %f275, %f275};
	st.local.v4.f32 	[%rd3+992], {%f275, %f275, %f275, %f275};
	st.local.v4.f32 	[%rd3+1008], {%f275, %f275, %f275, %f275};
	setp.lt.s32 	%p4, %r62, 1;
	@%p4 bra 	$L__BB0_282;
	mov.u32 	%r81, %ntid.x;
	shr.u32 	%r12, %r81, 4;
	shl.b32 	%r82, %r2, 1;
	mov.u32 	%r83, _ZZ23fa_phase3_stable_kernelE6V_smem;
	add.s32 	%r13, %r83, %r82;
	mov.b32 	%r234, 0;
	shr.u32 	%r16, %r1, 4;
	mul.wide.u32 	%rd31, %r2, 4;
	add.s64 	%rd32, %rd31, %rd3;
	add.s64 	%rd8, %rd32, 128;
$L__BB0_7:
	shl.b32 	%r17, %r234, 6;
	mov.u32 	%r235, %r16;
$L__BB0_8:
	add.s32 	%r19, %r17, %r235;
	setp.ge.s32 	%p5, %r19, %r62;
	@%p5 bra 	$L__BB0_10;
	ld.param.u64 	%rd44, [fa_phase3_stable_kernel_param_2];
	ld.param.u64 	%rd43, [fa_phase3_stable_kernel_param_1];
	mov.u32 	%r85, %tid.x;
	shl.b32 	%r86, %r85, 2;
	and.b32  	%r87, %r86, 60;
	shl.b32 	%r88, %r85, 3;
	and.b32  	%r89, %r88, 120;
	mov.u32 	%r90, _ZZ23fa_phase3_stable_kernelE6K_smem;
	add.s32 	%r91, %r90, %r89;
	shl.b32 	%r92, %r235, 7;
	add.s32 	%r93, %r91, %r92;
	add.s32 	%r94, %r19, %r3;
	mad.lo.s32 	%r95, %r94, %r63, %r87;
	cvta.to.global.u64 	%rd26, %rd43;
	mul.wide.s32 	%rd27, %r95, 2;
	add.s64 	%rd28, %rd26, %rd27;
	ld.global.nc.v2.u32 	{%r96, %r97}, [%rd28];
	st.shared.v2.u32 	[%r93], {%r96, %r97};
	mov.u32 	%r98, _ZZ23fa_phase3_stable_kernelE6V_smem;
	add.s32 	%r99, %r98, %r89;
	add.s32 	%r100, %r99, %r92;
	cvta.to.global.u64 	%rd29, %rd44;
	add.s64 	%rd30, %rd29, %rd27;
	ld.global.nc.v2.u32 	{%r101, %r102}, [%rd30];
	st.shared.v2.u32 	[%r100], {%r101, %r102};
$L__BB0_10:
	add.s32 	%r235, %r235, %r12;
	setp.lt.u32 	%p6, %r235, 64;
	@%p6 bra 	$L__BB0_8;
	mov.u32 	%r104, %tid.x;
	shr.u32 	%r105, %r104, 3;
	and.b32  	%r106, %r105, 124;
	mov.u32 	%r107, %ctaid.x;
	shl.b32 	%r108, %r107, 5;
	add.s32 	%r236, %r108, %r106;
	bar.sync 	0;
	or.b32  	%r23, %r17, %r2;
	or.b32  	%r24, %r17, 1;
	or.b32  	%r25, %r17, 3;
	or.b32  	%r26, %r17, 4;
	or.b32  	%r27, %r17, 5;
	or.b32  	%r28, %r17, 6;
	or.b32  	%r29, %r17, 7;
	or.b32  	%r30, %r17, 8;
	or.b32  	%r31, %r17, 9;
	or.b32  	%r32, %r17, 10;
	or.b32  	%r33, %r17, 11;
	or.b32  	%r34, %r17, 12;
	or.b32  	%r35, %r17, 13;
	or.b32  	%r36, %r17, 14;
	or.b32  	%r37, %r17, 15;
	or.b32  	%r38, %r17, 16;
	or.b32  	%r39, %r17, 17;
	or.b32  	%r40, %r17, 35;
	or.b32  	%r41, %r17, 37;
	or.b32  	%r42, %r17, 39;
	or.b32  	%r43, %r17, 43;
	or.b32  	%r44, %r17, 45;
	or.b32  	%r45, %r17, 47;
	or.b32  	%r46, %r17, 50;
	or.b32  	%r47, %r17, 51;
	or.b32  	%r48, %r17, 57;
	or.b32  	%r49, %r17, 58;
	or.b32  	%r50, %r17, 59;
	or.b32  	%r51, %r17, 61;
	or.b32  	%r52, %r17, 62;
	mov.b32 	%r237, 64;
	mov.u64 	%rd46, %rd1;
	mov.u64 	%rd47, %rd2;
	mov.u64 	%rd48, %rd8;
$L__BB0_12:
	setp.ge.s32 	%p7, %r236, %r62;
	@%p7 bra 	$L__BB0_280;
	mul.wide.u32 	%rd33, %r2, 4;
	add.s64 	%rd12, %rd4, %rd33;
	setp.ge.s32 	%p8, %r23, %r62;
	mov.u32 	%r109, %tid.x;
	shl.b32 	%r110, %r109, 4;
	and.b32  	%r111, %r110, 15872;
	mov.u32 	%r112, _ZZ23fa_phase3_stable_kernelE6Q_smem;
	add.s32 	%r113, %r112, %r111;
	add.s32 	%r55, %r113, %r237;
	@%p8 bra 	$L__BB0_15;
	ld.param.f32 	%f1042, [fa_phase3_stable_kernel_param_8];
	ld.shared.u16 	%rs1, [%r55+-64];
	// begin inline asm
	{  cvt.f32.f16 %f278, %rs1;}

	// end inline asm
	shl.b32 	%r115, %r2, 7;
	mov.u32 	%r116, _ZZ23fa_phase3_stable_kernelE6K_smem;
	add.s32 	%r117, %r116, %r115;
	ld.shared.u16 	%rs2, [%r117];
	// begin inline asm
	{  cvt.f32.f16 %f279, %rs2;}

	// end inline asm
	fma.rn.f32 	%f406, %f278, %f279, 0f00000000;
	ld.shared.u16 	%rs3, [%r55+-62];
	// begin inline asm
	{  cvt.f32.f16 %f280, %rs3;}

	// end inline asm
	ld.shared.u16 	%rs4, [%r117+2];
	// begin inline asm
	{  cvt.f32.f16 %f281, %rs4;}

	// end inline asm
	fma.rn.f32 	%f407, %f280, %f281, %f406;
	ld.shared.u16 	%rs5, [%r55+-60];
	// begin inline asm
	{  cvt.f32.f16 %f282, %rs5;}

	// end inline asm
	ld.shared.u16 	%rs6, [%r117+4];
	// begin inline asm
	{  cvt.f32.f16 %f283, %rs6;}

	// end inline asm
	fma.rn.f32 	%f408, %f282, %f283, %f407;
	ld.shared.u16 	%rs7, [%r55+-58];
	// begin inline asm
	{  cvt.f32.f16 %f284, %rs7;}

	// end inline asm
	ld.shared.u16 	%rs8, [%r117+6];
	// begin inline asm
	{  cvt.f32.f16 %f285, %rs8;}

	// end inline asm
	fma.rn.f32 	%f409, %f284, %f285, %f408;
	ld.shared.u16 	%rs9, [%r55+-56];
	// begin inline asm
	{  cvt.f32.f16 %f286, %rs9;}

	// end inline asm
	ld.shared.u16 	%rs10, [%r117+8];
	// begin inline asm
	{  cvt.f32.f16 %f287, %rs10;}

	// end inline asm
	fma.rn.f32 	%f410, %f286, %f287, %f409;
	ld.shared.u16 	%rs11, [%r55+-54];
	// begin inline asm
	{  cvt.f32.f16 %f288, %rs11;}

	// end inline asm
	ld.shared.u16 	%rs12, [%r117+10];
	// begin inline asm
	{  cvt.f32.f16 %f289, %rs12;}

	// end inline asm
	fma.rn.f32 	%f411, %f288, %f289, %f410;
	ld.shared.u16 	%rs13, [%r55+-52];
	// begin inline asm
	{  cvt.f32.f16 %f290, %rs13;}

	// end inline asm
	ld.shared.u16 	%rs14, [%r117+12];
	// begin inline asm
	{  cvt.f32.f16 %f291, %rs14;}

	// end inline asm
	fma.rn.f32 	%f412, %f290, %f291, %f411;
	ld.shared.u16 	%rs15, [%r55+-50];
	// begin inline asm
	{  cvt.f32.f16 %f292, %rs15;}

	// end inline asm
	ld.shared.u16 	%rs16, [%r117+14];
	// begin inline asm
	{  cvt.f32.f16 %f293, %rs16;}

	// end inline asm
	fma.rn.f32 	%f413, %f292, %f293, %f412;
	ld.shared.u16 	%rs17, [%r55+-48];
	// begin inline asm
	{  cvt.f32.f16 %f294, %rs17;}

	// end inline asm
	ld.shared.u16 	%rs18, [%r117+16];
	// begin inline asm
	{  cvt.f32.f16 %f295, %rs18;}

	// end inline asm
	fma.rn.f32 	%f414, %f294, %f295, %f413;
	ld.shared.u16 	%rs19, [%r55+-46];
	// begin inline asm
	{  cvt.f32.f16 %f296, %rs19;}

	// end inline asm
	ld.shared.u16 	%rs20, [%r117+18];
	// begin inline asm
	{  cvt.f32.f16 %f297, %rs20;}

	// end inline asm
	fma.rn.f32 	%f415, %f296, %f297, %f414;
	ld.shared.u16 	%rs21, [%r55+-44];
	// begin inline asm
	{  cvt.f32.f16 %f298, %rs21;}

	// end inline asm
	ld.shared.u16 	%rs22, [%r117+20];
	// begin inline asm
	{  cvt.f32.f16 %f299, %rs22;}

	// end inline asm
	fma.rn.f32 	%f416, %f298, %f299, %f415;
	ld.shared.u16 	%rs23, [%r55+-42];
	// begin inline asm
	{  cvt.f32.f16 %f300, %rs23;}

	// end inline asm
	ld.shared.u16 	%rs24, [%r117+22];
	// begin inline asm
	{  cvt.f32.f16 %f301, %rs24;}

	// end inline asm
	fma.rn.f32 	%f417, %f300, %f301, %f416;
	ld.shared.u16 	%rs25, [%r55+-40];
	// begin inline asm
	{  cvt.f32.f16 %f302, %rs25;}

	// end inline asm
	ld.shared.u16 	%rs26, [%r117+24];
	// begin inline asm
	{  cvt.f32.f16 %f303, %rs26;}

	// end inline asm
	fma.rn.f32 	%f418, %f302, %f303, %f417;
	ld.shared.u16 	%rs27, [%r55+-38];
	// begin inline asm
	{  cvt.f32.f16 %f304, %rs27;}

	// end inline asm
	ld.shared.u16 	%rs28, [%r117+26];
	// begin inline asm
	{  cvt.f32.f16 %f305, %rs28;}

	// end inline asm
	fma.rn.f32 	%f419, %f304, %f305, %f418;
	ld.shared.u16 	%rs29, [%r55+-36];
	// begin inline asm
	{  cvt.f32.f16 %f306, %rs29;}

	// end inline asm
	ld.shared.u16 	%rs30, [%r117+28];
	// begin inline asm
	{  cvt.f32.f16 %f307, %rs30;}

	// end inline asm
	fma.rn.f32 	%f420, %f306, %f307, %f419;
	ld.shared.u16 	%rs31, [%r55+-34];
	// begin inline asm
	{  cvt.f32.f16 %f308, %rs31;}

	// end inline asm
	ld.shared.u16 	%rs32, [%r117+30];
	// begin inline asm
	{  cvt.f32.f16 %f309, %rs32;}

	// end inline asm
	fma.rn.f32 	%f421, %f308, %f309, %f420;
	ld.shared.u16 	%rs33, [%r55+-32];
	// begin inline asm
	{  cvt.f32.f16 %f310, %rs33;}

	// end inline asm
	ld.shared.u16 	%rs34, [%r117+32];
	// begin inline asm
	{  cvt.f32.f16 %f311, %rs34;}

	// end inline asm
	fma.rn.f32 	%f422, %f310, %f311, %f421;
	ld.shared.u16 	%rs35, [%r55+-30];
	// begin inline asm
	{  cvt.f32.f16 %f312, %rs35;}

	// end inline asm
	ld.shared.u16 	%rs36, [%r117+34];
	// begin inline asm
	{  cvt.f32.f16 %f313, %rs36;}

	// end inline asm
	fma.rn.f32 	%f423, %f312, %f313, %f422;
	ld.shared.u16 	%rs37, [%r55+-28];
	// begin inline asm
	{  cvt.f32.f16 %f314, %rs37;}

	// end inline asm
	ld.shared.u16 	%rs38, [%r117+36];
	// begin inline asm
	{  cvt.f32.f16 %f315, %rs38;}

	// end inline asm
	fma.rn.f32 	%f424, %f314, %f315, %f423;
	ld.shared.u16 	%rs39, [%r55+-26];
	// begin inline asm
	{  cvt.f32.f16 %f316, %rs39;}

	// end inline asm
	ld.shared.u16 	%rs40, [%r117+38];
	// begin inline asm
	{  cvt.f32.f16 %f317, %rs40;}

	// end inline asm
	fma.rn.f32 	%f425, %f316, %f317, %f424;
	ld.shared.u16 	%rs41, [%r55+-24];
	// begin inline asm
	{  cvt.f32.f16 %f318, %rs41;}

	// end inline asm
	ld.shared.u16 	%rs42, [%r117+40];
	// begin inline asm
	{  cvt.f32.f16 %f319, %rs42;}

	// end inline asm
	fma.rn.f32 	%f426, %f318, %f319, %f425;
	ld.shared.u16 	%rs43, [%r55+-22];
	// begin inline asm
	{  cvt.f32.f16 %f320, %rs43;}

	// end inline asm
	ld.shared.u16 	%rs44, [%r117+42];
	// begin inline asm
	{  cvt.f32.f16 %f321, %rs44;}

	// end inline asm
	fma.rn.f32 	%f427, %f320, %f321, %f426;
	ld.shared.u16 	%rs45, [%r55+-20];
	// begin inline asm
	{  cvt.f32.f16 %f322, %rs45;}

	// end inline asm
	ld.shared.u16 	%rs46, [%r117+44];
	// begin inline asm
	{  cvt.f32.f16 %f323, %rs46;}

	// end inline asm
	fma.rn.f32 	%f428, %f322, %f323, %f427;
	ld.shared.u16 	%rs47, [%r55+-18];
	// begin inline asm
	{  cvt.f32.f16 %f324, %rs47;}

	// end inline asm
	ld.shared.u16 	%rs48, [%r117+46];
	// begin inline asm
	{  cvt.f32.f16 %f325, %rs48;}

	// end inline asm
	fma.rn.f32 	%f429, %f324, %f325, %f428;
	ld.shared.u16 	%rs49, [%r55+-16];
	// begin inline asm
	{  cvt.f32.f16 %f326, %rs49;}

	// end inline asm
	ld.shared.u16 	%rs50, [%r117+48];
	// begin inline asm
	{  cvt.f32.f16 %f327, %rs50;}

	// end inline asm
	fma.rn.f32 	%f430, %f326, %f327, %f429;
	ld.shared.u16 	%rs51, [%r55+-14];
	// begin inline asm
	{  cvt.f32.f16 %f328, %rs51;}

	// end inline asm
	ld.shared.u16 	%rs52, [%r117+50];
	// begin inline asm
	{  cvt.f32.f16 %f329, %rs52;}

	// end inline asm
	fma.rn.f32 	%f431, %f328, %f329, %f430;
	ld.shared.u16 	%rs53, [%r55+-12];
	// begin inline asm
	{  cvt.f32.f16 %f330, %rs53;}

	// end inline asm
	ld.shared.u16 	%rs54, [%r117+52];
	// begin inline asm
	{  cvt.f32.f16 %f331, %rs54;}

	// end inline asm
	fma.rn.f32 	%f432, %f330, %f331, %f431;
	ld.shared.u16 	%rs55, [%r55+-10];
	// begin inline asm
	{  cvt.f32.f16 %f332, %rs55;}

	// end inline asm
	ld.shared.u16 	%rs56, [%r117+54];
	// begin inline asm
	{  cvt.f32.f16 %f333, %rs56;}

	// end inline asm
	fma.rn.f32 	%f433, %f332, %f333, %f432;
	ld.shared.u16 	%rs57, [%r55+-8];
	// begin inline asm
	{  cvt.f32.f16 %f334, %rs57;}

	// end inline asm
	ld.shared.u16 	%rs58, [%r117+56];
	// begin inline asm
	{  cvt.f32.f16 %f335, %rs58;}

	// end inline asm
	fma.rn.f32 	%f434, %f334, %f335, %f433;
	ld.shared.u16 	%rs59, [%r55+-6];
	// begin inline asm
	{  cvt.f32.f16 %f336, %rs59;}

	// end inline asm
	ld.shared.u16 	%rs60, [%r117+58];
	// begin inline asm
	{  cvt.f32.f16 %f337, %rs60;}

	// end inline asm
	fma.rn.f32 	%f435, %f336, %f337, %f434;
	ld.shared.u16 	%rs61, [%r55+-4];
	// begin inline asm
	{  cvt.f32.f16 %f338, %rs61;}

	// end inline asm
	ld.shared.u16 	%rs62, [%r117+60];
	// begin inline asm
	{  cvt.f32.f16 %f339, %rs62;}

	// end inline asm
	fma.rn.f32 	%f436, %f338, %f339, %f435;
	ld.shared.u16 	%rs63, [%r55+-2];
	// begin inline asm
	{  cvt.f32.f16 %f340, %rs63;}

	// end inline asm
	ld.shared.u16 	%rs64, [%r117+62];
	// begin inline asm
	{  cvt.f32.f16 %f341, %rs64;}

	// end inline asm
	fma.rn.f32 	%f437, %f340, %f341, %f436;
	ld.shared.u16 	%rs65, [%r55];
	// begin inline asm
	{  cvt.f32.f16 %f342, %rs65;}

	// end inline asm
	ld.shared.u16 	%rs66, [%r117+64];
	// begin inline asm
	{  cvt.f32.f16 %f343, %rs66;}

	// end inline asm
	fma.rn.f32 	%f438, %f342, %f343, %f437;
	ld.shared.u16 	%rs67, [%r55+2];
	// begin inline asm
	{  cvt.f32.f16 %f344, %rs67;}

	// end inline asm
	ld.shared.u16 	%rs68, [%r117+66];
	// begin inline asm
	{  cvt.f32.f16 %f345, %rs68;}

	// end inline asm
	fma.rn.f32 	%f439, %f344, %f345, %f438;
	ld.shared.u16 	%rs69, [%r55+4];
	// begin inline asm
	{  cvt.f32.f16 %f346, %rs69;}

	// end inline asm
	ld.shared.u16 	%rs70, [%r117+68];
	// begin inline asm
	{  cvt.f32.f16 %f347, %rs70;}

	// end inline asm
	fma.rn.f32 	%f440, %f346, %f347, %f439;
	ld.shared.u16 	%rs71, [%r55+6];
	// begin inline asm
	{  cvt.f32.f16 %f348, %rs71;}

	// end inline asm
	ld.shared.u16 	%rs72, [%r117+70];
	// begin inline asm
	{  cvt.f32.f16 %f349, %rs72;}

	// end inline asm
	fma.rn.f32 	%f441, %f348, %f349, %f440;
	ld.shared.u16 	%rs73, [%r55+8];
	// begin inline asm
	{  cvt.f32.f16 %f350, %rs73;}

	// end inline asm
	ld.shared.u16 	%rs74, [%r117+72];
	// begin inline asm
	{  cvt.f32.f16 %f351, %rs74;}

	// end inline asm
	fma.rn.f32 	%f442, %f350, %f351, %f441;
	ld.shared.u16 	%rs75, [%r55+10];
	// begin inline asm
	{  cvt.f32.f16 %f352, %rs75;}

	// end inline asm
	ld.shared.u16 	%rs76, [%r117+74];
	// begin inline asm
	{  cvt.f32.f16 %f353, %rs76;}

	// end inline asm
	fma.rn.f32 	%f443, %f352, %f353, %f442;
	ld.shared.u16 	%rs77, [%r55+12];
	// begin inline asm
	{  cvt.f32.f16 %f354, %rs77;}

	// end inline asm
	ld.shared.u16 	%rs78, [%r117+76];
	// begin inline asm
	{  cvt.f32.f16 %f355, %rs78;}

	// end inline asm
	fma.rn.f32 	%f444, %f354, %f355, %f443;
	ld.shared.u16 	%rs79, [%r55+14];
	// begin inline asm
	{  cvt.f32.f16 %f356, %rs79;}

	// end inline asm
	ld.shared.u16 	%rs80, [%r117+78];
	// begin inline asm
	{  cvt.f32.f16 %f357, %rs80;}

	// end inline asm
	fma.rn.f32 	%f445, %f356, %f357, %f444;
	ld.shared.u16 	%rs81, [%r55+16];
	// begin inline asm
	{  cvt.f32.f16 %f358, %rs81;}

	// end inline asm
	ld.shared.u16 	%rs82, [%r117+80];
	// begin inline asm
	{  cvt.f32.f16 %f359, %rs82;}

	// end inline asm
	fma.rn.f32 	%f446, %f358, %f359, %f445;
	ld.shared.u16 	%rs83, [%r55+18];
	// begin inline asm
	{  cvt.f32.f16 %f360, %rs83;}

	// end inline asm
	ld.shared.u16 	%rs84, [%r117+82];
	// begin inline asm
	{  cvt.f32.f16 %f361, %rs84;}

	// end inline asm
	fma.rn.f32 	%f447, %f360, %f361, %f446;
	ld.shared.u16 	%rs85, [%r55+20];
	// begin inline asm
	{  cvt.f32.f16 %f362, %rs85;}

	// end inline asm
	ld.shared.u16 	%rs86, [%r117+84];
	// begin inline asm
	{  cvt.f32.f16 %f363, %rs86;}

	// end inline asm
	fma.rn.f32 	%f448, %f362, %f363, %f447;
	ld.shared.u16 	%rs87, [%r55+22];
	// begin inline asm
	{  cvt.f32.f16 %f364, %rs87;}

	// end inline asm
	ld.shared.u16 	%rs88, [%r117+86];
	// begin inline asm
	{  cvt.f32.f16 %f365, %rs88;}

	// end inline asm
	fma.rn.f32 	%f449, %f364, %f365, %f448;
	ld.shared.u16 	%rs89, [%r55+24];
	// begin inline asm
	{  cvt.f32.f16 %f366, %rs89;}

	// end inline asm
	ld.shared.u16 	%rs90, [%r117+88];
	// begin inline asm
	{  cvt.f32.f16 %f367, %rs90;}

	// end inline asm
	fma.rn.f32 	%f450, %f366, %f367, %f449;
	ld.shared.u16 	%rs91, [%r55+26];
	// begin inline asm
	{  cvt.f32.f16 %f368, %rs91;}

	// end inline asm
	ld.shared.u16 	%rs92, [%r117+90];
	// begin inline asm
	{  cvt.f32.f16 %f369, %rs92;}

	// end inline asm
	fma.rn.f32 	%f451, %f368, %f369, %f450;
	ld.shared.u16 	%rs93, [%r55+28];
	// begin inline asm
	{  cvt.f32.f16 %f370, %rs93;}

	// end inline asm
	ld.shared.u16 	%rs94, [%r117+92];
	// begin inline asm
	{  cvt.f32.f16 %f371, %rs94;}

	// end inline asm
	fma.rn.f32 	%f452, %f370, %f371, %f451;
	ld.shared.u16 	%rs95, [%r55+30];
	// begin inline asm
	{  cvt.f32.f16 %f372, %rs95;}

	// end inline asm
	ld.shared.u16 	%rs96, [%r117+94];
	// begin inline asm
	{  cvt.f32.f16 %f373, %rs96;}

	// end inline asm
	fma.rn.f32 	%f453, %f372, %f373, %f452;
	ld.shared.u16 	%rs97, [%r55+32];
	// begin inline asm
	{  cvt.f32.f16 %f374, %rs97;}

	// end inline asm
	ld.shared.u16 	%rs98, [%r117+96];
	// begin inline asm
	{  cvt.f32.f16 %f375, %rs98;}

	// end inline asm
	fma.rn.f32 	%f454, %f374, %f375, %f453;
	ld.shared.u16 	%rs99, [%r55+34];
	// begin inline asm
	{  cvt.f32.f16 %f376, %rs99;}

	// end inline asm
	ld.shared.u16 	%rs100, [%r117+98];
	// begin inline asm
	{  cvt.f32.f16 %f377, %rs100;}

	// end inline asm
	fma.rn.f32 	%f455, %f376, %f377, %f454;
	ld.shared.u16 	%rs101, [%r55+36];
	// begin inline asm
	{  cvt.f32.f16 %f378, %rs101;}

	// end inline asm
	ld.shared.u16 	%rs102, [%r117+100];
	// begin inline asm
	{  cvt.f32.f16 %f379, %rs102;}

	// end inline asm
	fma.rn.f32 	%f456, %f378, %f379, %f455;
	ld.shared.u16 	%rs103, [%r55+38];
	// begin inline asm
	{  cvt.f32.f16 %f380, %rs103;}

	// end inline asm
	ld.shared.u16 	%rs104, [%r117+102];
	// begin inline asm
	{  cvt.f32.f16 %f381, %rs104;}

	// end inline asm
	fma.rn.f32 	%f457, %f380, %f381, %f456;
	ld.shared.u16 	%rs105, [%r55+40];
	// begin inline asm
	{  cvt.f32.f16 %f382, %rs105;}

	// end inline asm
	ld.shared.u16 	%rs106, [%r117+104];
	// begin inline asm
	{  cvt.f32.f16 %f383, %rs106;}

	// end inline asm
	fma.rn.f32 	%f458, %f382, %f383, %f457;
	ld.shared.u16 	%rs107, [%r55+42];
	// begin inline asm
	{  cvt.f32.f16 %f384, %rs107;}

	// end inline asm
	ld.shared.u16 	%rs108, [%r117+106];
	// begin inline asm
	{  cvt.f32.f16 %f385, %rs108;}

	// end inline asm
	fma.rn.f32 	%f459, %f384, %f385, %f458;
	ld.shared.u16 	%rs109, [%r55+44];
	// begin inline asm
	{  cvt.f32.f16 %f386, %rs109;}

	// end inline asm
	ld.shared.u16 	%rs110, [%r117+108];
	// begin inline asm
	{  cvt.f32.f16 %f387, %rs110;}

	// end inline asm
	fma.rn.f32 	%f460, %f386, %f387, %f459;
	ld.shared.u16 	%rs111, [%r55+46];
	// begin inline asm
	{  cvt.f32.f16 %f388, %rs111;}

	// end inline asm
	ld.shared.u16 	%rs112, [%r117+110];
	// begin inline asm
	{  cvt.f32.f16 %f389, %rs112;}

	// end inline asm
	fma.rn.f32 	%f461, %f388, %f389, %f460;
	ld.shared.u16 	%rs113, [%r55+48];
	// begin inline asm
	{  cvt.f32.f16 %f390, %rs113;}

	// end inline asm
	ld.shared.u16 	%rs114, [%r117+112];
	// begin inline asm
	{  cvt.f32.f16 %f391, %rs114;}

	// end inline asm
	fma.rn.f32 	%f462, %f390, %f391, %f461;
	ld.shared.u16 	%rs115, [%r55+50];
	// begin inline asm
	{  cvt.f32.f16 %f392, %rs115;}

	// end inline asm
	ld.shared.u16 	%rs116, [%r117+114];
	// begin inline asm
	{  cvt.f32.f16 %f393, %rs116;}

	// end inline asm
	fma.rn.f32 	%f463, %f392, %f393, %f462;
	ld.shared.u16 	%rs117, [%r55+52];
	// begin inline asm
	{  cvt.f32.f16 %f394, %rs117;}

	// end inline asm
	ld.shared.u16 	%rs118, [%r117+116];
	// begin inline asm
	{  cvt.f32.f16 %f395, %rs118;}

	// end inline asm
	fma.rn.f32 	%f464, %f394, %f395, %f463;
	ld.shared.u16 	%rs119, [%r55+54];
	// begin inline asm
	{  cvt.f32.f16 %f396, %rs119;}

	// end inline asm
	ld.shared.u16 	%rs120, [%r117+118];
	// begin inline asm
	{  cvt.f32.f16 %f397, %rs120;}

	// end inline asm
	fma.rn.f32 	%f465, %f396, %f397, %f464;
	ld.shared.u16 	%rs121, [%r55+56];
	// begin inline asm
	{  cvt.f32.f16 %f398, %rs121;}

	// end inline asm
	ld.shared.u16 	%rs122, [%r117+120];
	// begin inline asm
	{  cvt.f32.f16 %f399, %rs122;}

	// end inline asm
	fma.rn.f32 	%f466, %f398, %f399, %f465;
	ld.shared.u16 	%rs123, [%r55+58];
	// begin inline asm
	{  cvt.f32.f16 %f400, %rs123;}

	// end inline asm
	ld.shared.u16 	%rs124, [%r117+122];
	// begin inline asm
	{  cvt.f32.f16 %f401, %rs124;}

	// end inline asm
	fma.rn.f32 	%f467, %f400, %f401, %f466;
	ld.shared.u16 	%rs125, [%r55+60];
	// begin inline asm
	{  cvt.f32.f16 %f402, %rs125;}

	// end inline asm
	ld.shared.u16 	%rs126, [%r117+124];
	// begin inline asm
	{  cvt.f32.f16 %f403, %rs126;}

	// end inline asm
	fma.rn.f32 	%f468, %f402, %f403, %f467;
	ld.shared.u16 	%rs127, [%r55+62];
	// begin inline asm
	{  cvt.f32.f16 %f404, %rs127;}

	// end inline asm
	ld.shared.u16 	%rs128, [%r117+126];
	// begin inline asm
	{  cvt.f32.f16 %f405, %rs128;}

	// end inline asm
	fma.rn.f32 	%f469, %f404, %f405, %f468;
	mul.f32 	%f1044, %f1042, %f469;
	st.local.f32 	[%rd12], %f1044;
	max.f32 	%f1045, %f1044, 0fFF800000;
	bra.uni 	$L__BB0_16;
$L__BB0_15:
	mov.b32 	%r114, -8388608;
	st.local.u32 	[%rd12], %r114;
	mov.f32 	%f1044, 0fFF800000;
	mov.f32 	%f1045, %f1044;
$L__BB0_16:
	add.s32 	%r118, %r23, 32;
	setp.lt.s32 	%p9, %r118, %r62;
	@%p9 bra 	$L__BB0_18;
	mov.b32 	%r119, -8388608;
	st.local.u32 	[%rd12+128], %r119;
	mov.f32 	%f1046, 0fFF800000;
	bra.uni 	$L__BB0_19;
$L__BB0_18:
	ld.param.f32 	%f1043, [fa_phase3_stable_kernel_param_8];
	ld.shared.u16 	%rs129, [%r55+-64];
	// begin inline asm
	{  cvt.f32.f16 %f471, %rs129;}

	// end inline asm
	shl.b32 	%r120, %r2, 7;
	mov.u32 	%r121, _ZZ23fa_phase3_stable_kernelE6K_smem;
	add.s32 	%r122, %r121, %r120;
	ld.shared.u16 	%rs130, [%r122+4096];
	// begin inline asm
	{  cvt.f32.f16 %f472, %rs130;}

	// end inline asm
	fma.rn.f32 	%f599, %f471, %f472, 0f00000000;
	ld.shared.u16 	%rs131, [%r55+-62];
	// begin inline asm
	{  cvt.f32.f16 %f473, %rs131;}

	// end inline asm
	ld.shared.u16 	%rs132, [%r122+4098];
	// begin inline asm
	{  cvt.f32.f16 %f474, %rs132;}

	// end inline asm
	fma.rn.f32 	%f600, %f473, %f474, %f599;
	ld.shared.u16 	%rs133, [%r55+-60];
	// begin inline asm
	{  cvt.f32.f16 %f475, %rs133;}

	// end inline asm
	ld.shared.u16 	%rs134, [%r122+4100];
	// begin inline asm
	{  cvt.f32.f16 %f476, %rs134;}

	// end inline asm
	fma.rn.f32 	%f601, %f475, %f476, %f600;
	ld.shared.u16 	%rs135, [%r55+-58];
	// begin inline asm
	{  cvt.f32.f16 %f477, %rs135;}

	// end inline asm
	ld.shared.u16 	%rs136, [%r122+4102];
	// begin inline asm
	{  cvt.f32.f16 %f478, %rs136;}

	// end inline asm
	fma.rn.f32 	%f602, %f477, %f478, %f601;
	ld.shared.u16 	%rs137, [%r55+-56];
	// begin inline asm
	{  cvt.f32.f16 %f479, %rs137;}

	// end inline asm
	ld.shared.u16 	%rs138, [%r122+4104];
	// begin inline asm
	{  cvt.f32.f16 %f480, %rs138;}

	// end inline asm
	fma.rn.f32 	%f603, %f479, %f480, %f602;
	ld.shared.u16 	%rs139, [%r55+-54];
	// begin inline asm
	{  cvt.f32.f16 %f481, %rs139;}

	// end inline asm
	ld.shared.u16 	%rs140, [%r122+4106];
	// begin inline asm
	{  cvt.f32.f16 %f482, %rs140;}

	// end inline asm
	fma.rn.f32 	%f604, %f481, %f482, %f603;
	ld.shared.u16 	%rs141, [%r55+-52];
	// begin inline asm
	{  cvt.f32.f16 %f483, %rs141;}

	// end inline asm
	ld.shared.u16 	%rs142, [%r122+4108];
	// begin inline asm
	{  cvt.f32.f16 %f484, %rs142;}

	// end inline asm
	fma.rn.f32 	%f605, %f483, %f484, %f604;
	ld.shared.u16 	%rs143, [%r55+-50];
	// begin inline asm
	{  cvt.f32.f16 %f485, %rs143;}

	// end inline asm
	ld.shared.u16 	%rs144, [%r122+4110];
	// begin inline asm
	{  cvt.f32.f16 %f486, %rs144;}

	// end inline asm
	fma.rn.f32 	%f606, %f485, %f486, %f605;
	ld.shared.u16 	%rs145, [%r55+-48];
	// begin inline asm
	{  cvt.f32.f16 %f487, %rs145;}

	// end inline asm
	ld.shared.u16 	%rs146, [%r122+4112];
	// begin inline asm
	{  cvt.f32.f16 %f488, %rs146;}

	// end inline asm
	fma.rn.f32 	%f607, %f487, %f488, %f606;
	ld.shared.u16 	%rs147, [%r55+-46];
	// begin inline asm
	{  cvt.f32.f16 %f489, %rs147;}

	// end inline asm
	ld.shared.u16 	%rs148, [%r122+4114];
	// begin inline asm
	{  cvt.f32.f16 %f490, %rs148;}

	// end inline asm
	fma.rn.f32 	%f608, %f489, %f490, %f607;
	ld.shared.u16 	%rs149, [%r55+-44];
	// begin inline asm
	{  cvt.f32.f16 %f491, %rs149;}

	// end inline asm
	ld.shared.u16 	%rs150, [%r122+4116];
	// begin inline asm
	{  cvt.f32.f16 %f492, %rs150;}

	// end inline asm
	fma.rn.f32 	%f609, %f491, %f492, %f608;
	ld.shared.u16 	%rs151, [%r55+-42];
	// begin inline asm
	{  cvt.f32.f16 %f493, %rs151;}

	// end inline asm
	ld.shared.u16 	%rs152, [%r122+4118];
	// begin inline asm
	{  cvt.f32.f16 %f494, %rs152;}

	// end inline asm
	fma.rn.f32 	%f610, %f493, %f494, %f609;
	ld.shared.u16 	%rs153, [%r55+-40];
	// begin inline asm
	{  cvt.f32.f16 %f495, %rs153;}

	// end inline asm
	ld.shared.u16 	%rs154, [%r122+4120];
	// begin inline asm
	{  cvt.f32.f16 %f496, %rs154;}

	// end inline asm
	fma.rn.f32 	%f611, %f495, %f496, %f610;
	ld.shared.u16 	%rs155, [%r55+-38];
	// begin inline asm
	{  cvt.f32.f16 %f497, %rs155;}

	// end inline asm
	ld.shared.u16 	%rs156, [%r122+4122];
	// begin inline asm
	{  cvt.f32.f16 %f498, %rs156;}

	// end inline asm
	fma.rn.f32 	%f612, %f497, %f498, %f611;
	ld.shared.u16 	%rs157, [%r55+-36];
	// begin inline asm
	{  cvt.f32.f16 %f499, %rs157;}

	// end inline asm
	ld.shared.u16 	%rs158, [%r122+4124];
	// begin inline asm
	{  cvt.f32.f16 %f500, %rs158;}

	// end inline asm
	fma.rn.f32 	%f613, %f499, %f500, %f612;
	ld.shared.u16 	%rs159, [%r55+-34];
	// begin inline asm
	{  cvt.f32.f16 %f501, %rs159;}

	// end inline asm
	ld.shared.u16 	%rs160, [%r122+4126];
	// begin inline asm
	{  cvt.f32.f16 %f502, %rs160;}

	// end inline asm
	fma.rn.f32 	%f614, %f501, %f502, %f613;
	ld.shared.u16 	%rs161, [%r55+-32];
	// begin inline asm
	{  cvt.f32.f16 %f503, %rs161;}

	// end inline asm
	ld.shared.u16 	%rs162, [%r122+4128];
	// begin inline asm
	{  cvt.f32.f16 %f504, %rs162;}

	// end inline asm
	fma.rn.f32 	%f615, %f503, %f504, %f614;
	ld.shared.u16 	%rs163, [%r55+-30];
	// begin inline asm
	{  cvt.f32.f16 %f505, %rs163;}

	// end inline asm
	ld.shared.u16 	%rs164, [%r122+4130];
	// begin inline asm
	{  cvt.f32.f16 %f506, %rs164;}

	// end inline asm
	fma.rn.f32 	%f616, %f505, %f506, %f615;
	ld.shared.u16 	%rs165, [%r55+-28];
	// begin inline asm
	{  cvt.f32.f16 %f507, %rs165;}

	// end inline asm
	ld.shared.u16 	%rs166, [%r122+4132];
	// begin inline asm
	{  cvt.f32.f16 %f508, %rs166;}

	// end inline asm
	fma.rn.f32 	%f617, %f507, %f508, %f616;
	ld.shared.u16 	%rs167, [%r55+-26];
	// begin inline asm
	{  cvt.f32.f16 %f509, %rs167;}

	// end inline asm
	ld.shared.u16 	%rs168, [%r122+4134];
	// begin inline asm
	{  cvt.f32.f16 %f510, %rs168;}

	// end inline asm
	fma.rn.f32 	%f618, %f509, %f510, %f617;
	ld.shared.u16 	%rs169, [%r55+-24];
	// begin inline asm
	{  cvt.f32.f16 %f511, %rs169;}

	// end inline asm
	ld.shared.u16 	%rs170, [%r122+4136];
	// begin inline asm
	{  cvt.f32.f16 %f512, %rs170;}

	// end inline asm
	fma.rn.f32 	%f619, %f511, %f512, %f618;
	ld.shared.u16 	%rs171, [%r55+-22];
	// begin inline asm
	{  cvt.f32.f16 %f513, %rs171;}

	// end inline asm
	ld.shared.u16 	%rs172, [%r122+4138];
	// begin inline asm
	{  cvt.f32.f16 %f514, %rs172;}

	// end inline asm
	fma.rn.f32 	%f620, %f513, %f514, %f619;
	ld.shared.u16 	%rs173, [%r55+-20];
	// begin inline asm
	{  cvt.f32.f16 %f515, %rs173;}

	// end inline asm
	ld.shared.u16 	%rs174, [%r122+4140];
	// begin inline asm
	{  cvt.f32.f16 %f516, %rs174;}

	// end inline asm
	fma.rn.f32 	%f621, %f515, %f516, %f620;
	ld.shared.u16 	%rs175, [%r55+-18];
	// begin inline asm
	{  cvt.f32.f16 %f517, %rs175;}

	// end inline asm
	ld.shared.u16 	%rs176, [%r122+4142];
	// begin inline asm
	{  cvt.f32.f16 %f518, %rs176;}

	// end inline asm
	fma.rn.f32 	%f622, %f517, %f518, %f621;
	ld.shared.u16 	%rs177, [%r55+-16];
	// begin inline asm
	{  cvt.f32.f16 %f519, %rs177;}

	// end inline asm
	ld.shared.u16 	%rs178, [%r122+4144];
	// begin inline asm
	{  cvt.f32.f16 %f520, %rs178;}

	// end inline asm
	fma.rn.f32 	%f623, %f519, %f520, %f622;
	ld.shared.u16 	%rs179, [%r55+-14];
	// begin inline asm
	{  cvt.f32.f16 %f521, %rs179;}

	// end inline asm
	ld.shared.u16 	%rs180, [%r122+4146];
	// begin inline asm
	{  cvt.f32.f16 %f522, %rs180;}

	// end inline asm
	fma.rn.f32 	%f624, %f521, %f522, %f623;
	ld.shared.u16 	%rs181, [%r55+-12];
	// begin inline asm
	{  cvt.f32.f16 %f523, %rs181;}

	// end inline asm
	ld.shared.u16 	%rs182, [%r122+4148];
	// begin inline asm
	{  cvt.f32.f16 %f524, %rs182;}

	// end inline asm
	fma.rn.f32 	%f625, %f523, %f524, %f624;
	ld.shared.u16 	%rs183, [%r55+-10];
	// begin inline asm
	{  cvt.f32.f16 %f525, %rs183;}

	// end inline asm
	ld.shared.u16 	%rs184, [%r122+4150];
	// begin inline asm
	{  cvt.f32.f16 %f526, %rs184;}

	// end inline asm
	fma.rn.f32 	%f626, %f525, %f526, %f625;
	ld.shared.u16 	%rs185, [%r55+-8];
	// begin inline asm
	{  cvt.f32.f16 %f527, %rs185;}

	// end inline asm
	ld.shared.u16 	%rs186, [%r122+4152];
	// begin inline asm
	{  cvt.f32.f16 %f528, %rs186;}

	// end inline asm
	fma.rn.f32 	%f627, %f527, %f528, %f626;
	ld.shared.u16 	%rs187, [%r55+-6];
	// begin inline asm
	{  cvt.f32.f16 %f529, %rs187;}

	// end inline asm
	ld.shared.u16 	%rs188, [%r122+4154];
	// begin inline asm
	{  cvt.f32.f16 %f530, %rs188;}

	// end inline asm
	fma.rn.f32 	%f628, %f529, %f530, %f627;
	ld.shared.u16 	%rs189, [%r55+-4];
	// begin inline asm
	{  cvt.f32.f16 %f531, %rs189;}

	// end inline asm
	ld.shared.u16 	%rs190, [%r122+4156];
	// begin inline asm
	{  cvt.f32.f16 %f532, %rs190;}

	// end inline asm
	fma.rn.f32 	%f629, %f531, %f532, %f628;
	ld.shared.u16 	%rs191, [%r55+-2];
	// begin inline asm
	{  cvt.f32.f16 %f533, %rs191;}

	// end inline asm
	ld.shared.u16 	%rs192, [%r122+4158];
	// begin inline asm
	{  cvt.f32.f16 %f534, %rs192;}

	// end inline asm
	fma.rn.f32 	%f630, %f533, %f534, %f629;
	ld.shared.u16 	%rs193, [%r55];
	// begin inline asm
	{  cvt.f32.f16 %f535, %rs193;}

	// end inline asm
	ld.shared.u16 	%rs194, [%r122+4160];
	// begin inline asm
	{  cvt.f32.f16 %f536, %rs194;}

	// end inline asm
	fma.rn.f32 	%f631, %f535, %f536, %f630;
	ld.shared.u16 	%rs195, [%r55+2];
	// begin inline asm
	{  cvt.f32.f16 %f537, %rs195;}

	// end inline asm
	ld.shared.u16 	%rs196, [%r122+4162];
	// begin inline asm
	{  cvt.f32.f16 %f538, %rs196;}

	// end inline asm
	fma.rn.f32 	%f632, %f537, %f538, %f631;
	ld.shared.u16 	%rs197, [%r55+4];
	// begin inline asm
	{  cvt.f32.f16 %f539, %rs197;}

	// end inline asm
	ld.shared.u16 	%rs198, [%r122+4164];
	// begin inline asm
	{  cvt.f32.f16 %f540, %rs198;}

	// end inline asm
	fma.rn.f32 	%f633, %f539, %f540, %f632;
	ld.shared.u16 	%rs199, [%r55+6];
	// begin inline asm
	{  cvt.f32.f16 %f541, %rs199;}

	// end inline asm
	ld.shared.u16 	%rs200, [%r122+4166];
	// begin inline asm
	{  cvt.f32.f16 %f542, %rs200;}

	// end inline asm
	fma.rn.f32 	%f634, %f541, %f542, %f633;
	ld.shared.u16 	%rs201, [%r55+8];
	// begin inline asm
	{  cvt.f32.f16 %f543, %rs201;}

	// end inline asm
	ld.shared.u16 	%rs202, [%r122+4168];
	// begin inline asm
	{  cvt.f32.f16 %f544, %rs202;}

	// end inline asm
	fma.rn.f32 	%f635, %f543, %f544, %f634;
	ld.shared.u16 	%rs203, [%r55+10];
	// begin inline asm
	{  cvt.f32.f16 %f545, %rs203;}

	// end inline asm
	ld.shared.u16 	%rs204, [%r122+4170];
	// begin inline asm
	{  cvt.f32.f16 %f546, %rs204;}

	// end inline asm
	fma.rn.f32 	%f636, %f545, %f546, %f635;
	ld.shared.u16 	%rs205, [%r55+12];
	// begin inline asm
	{  cvt.f32.f16 %f547, %rs205;}

	// end inline asm
	ld.shared.u16 	%rs206, [%r122+4172];
	// begin inline asm
	{  cvt.f32.f16 %f548, %rs206;}

	// end inline asm
	fma.rn.f32 	%f637, %f547, %f548, %f636;
	ld.shared.u16 	%rs207, [%r55+14];
	// begin inline asm
	{  cvt.f32.f16 %f549, %rs207;}

	// end inline asm
	ld.shared.u16 	%rs208, [%r122+4174];
	// begin inline asm
	{  cvt.f32.f16 %f550, %rs208;}

	// end inline asm
	fma.rn.f32 	%f638, %f549, %f550, %f637;
	ld.shared.u16 	%rs209, [%r55+16];
	// begin inline asm
	{  cvt.f32.f16 %f551, %rs209;}

	// end inline asm
	ld.shared.u16 	%rs210, [%r122+4176];
	// begin inline asm
	{  cvt.f32.f16 %f552, %rs210;}

	// end inline asm
	fma.rn.f32 	%f639, %f551, %f552, %f638;
	ld.shared.u16 	%rs211, [%r55+18];
	// begin inline asm
	{  cvt.f32.f16 %f553, %rs211;}

	// end inline asm
	ld.shared.u16 	%rs212, [%r122+4178];
	// begin inline asm
	{  cvt.f32.f16 %f554, %rs212;}

	// end inline asm
	fma.rn.f32 	%f640, %f553, %f554, %f639;
	ld.shared.u16 	%rs213, [%r55+20];
	// begin inline asm
	{  cvt.f32.f16 %f555, %rs213;}

	// end inline asm
	ld.shared.u16 	%rs214, [%r122+4180];
	// begin inline asm
	{  cvt.f32.f16 %f556, %rs214;}

	// end inline asm
	fma.rn.f32 	%f641, %f555, %f556, %f640;
	ld.shared.u16 	%rs215, [%r55+22];
	// begin inline asm
	{  cvt.f32.f16 %f557, %rs215;}

	// end inline asm
	ld.shared.u16 	%rs216, [%r122+4182];
	// begin inline asm
	{  cvt.f32.f16 %f558, %rs216;}

	// end inline asm
	fma.rn.f32 	%f642, %f557, %f558, %f641;
	ld.shared.u16 	%rs217, [%r55+24];
	// begin inline asm
	{  cvt.f32.f16 %f559, %rs217;}

	// end inline asm
	ld.shared.u16 	%rs218, [%r122+4184];
	// begin inline asm
	{  cvt.f32.f16 %f560, %rs218;}

	// end inline asm
	fma.rn.f32 	%f643, %f559, %f560, %f642;
	ld.shared.u16 	%rs219, [%r55+26];
	// begin inline asm
	{  cvt.f32.f16 %f561, %rs219;}

	// end inline asm
	ld.shared.u16 	%rs220, [%r122+4186];
	// begin inline asm
	{  cvt.f32.f16 %f562, %rs220;}

	// end inline asm
	fma.rn.f32 	%f644, %f561, %f562, %f643;
	ld.shared.u16 	%rs221, [%r55+28];
	// begin inline asm
	{  cvt.f32.f16 %f563, %rs221;}

	// end inline asm
	ld.shared.u16 	%rs222, [%r122+4188];
	// begin inline asm
	{  cvt.f32.f16 %f564, %rs222;}

	// end inline asm
	fma.rn.f32 	%f645, %f563, %f564, %f644;
	ld.shared.u16 	%rs223, [%r55+30];
	// begin inline asm
	{  cvt.f32.f16 %f565, %rs223;}

	// end inline asm
	ld.shared.u16 	%rs224, [%r122+4190];
	// begin inline asm
	{  cvt.f32.f16 %f566, %rs224;}

	// end inline asm
	fma.rn.f32 	%f646, %f565, %f566, %f645;
	ld.shared.u16 	%rs225, [%r55+32];
	// begin inline asm
	{  cvt.f32.f16 %f567, %rs225;}

	// end inline asm
	ld.shared.u16 	%rs226, [%r122+4192];
	// begin inline asm
	{  cvt.f32.f16 %f568, %rs226;}

	// end inline asm
	fma.rn.f32 	%f647, %f567, %f568, %f646;
	ld.shared.u16 	%rs227, [%r55+34];
	// begin inline asm
	{  cvt.f32.f16 %f569, %rs227;}

	// end inline asm
	ld.shared.u16 	%rs228, [%r122+4194];
	// begin inline asm
	{  cvt.f32.f16 %f570, %rs228;}

	// end inline asm
	fma.rn.f32 	%f648, %f569, %f570, %f647;
	ld.shared.u16 	%rs229, [%r55+36];
	// begin inline asm
	{  cvt.f32.f16 %f571, %rs229;}

	// end inline asm
	ld.shared.u16 	%rs230, [%r122+4196];
	// begin inline asm
	{  cvt.f32.f16 %f572, %rs230;}

	// end inline asm
	fma.rn.f32 	%f649, %f571, %f572, %f648;
	ld.shared.u16 	%rs231, [%r55+38];
	// begin inline asm
	{  cvt.f32.f16 %f573, %rs231;}

	// end inline asm
	ld.shared.u16 	%rs232, [%r122+4198];
	// begin inline asm
	{  cvt.f32.f16 %f574, %rs232;}

	// end inline asm
	fma.rn.f32 	%f650, %f573, %f574, %f649;
	ld.shared.u16 	%rs233, [%r55+40];
	// begin inline asm
	{  cvt.f32.f16 %f575, %rs233;}

	// end inline asm
	ld.shared.u16 	%rs234, [%r122+4200];
	// begin inline asm
	{  cvt.f32.f16 %f576, %rs234;}

	// end inline asm
	fma.rn.f32 	%f651, %f575, %f576, %f650;
	ld.shared.u16 	%rs235, [%r55+42];
	// begin inline asm
	{  cvt.f32.f16 %f577, %rs235;}

	// end inline asm
	ld.shared.u16 	%rs236, [%r122+4202];
	// begin inline asm
	{  cvt.f32.f16 %f578, %rs236;}

	// end inline asm
	fma.rn.f32 	%f652, %f577, %f578, %f651;
	ld.shared.u16 	%rs237, [%r55+44];
	// begin inline asm
	{  cvt.f32.f16 %f579, %rs237;}

	// end inline asm
	ld.shared.u16 	%rs238, [%r122+4204];
	// begin inline asm
	{  cvt.f32.f16 %f580, %rs238;}

	// end inline asm
	fma.rn.f32 	%f653, %f579, %f580, %f652;
	ld.shared.u16 	%rs239, [%r55+46];
	// begin inline asm
	{  cvt.f32.f16 %f581, %rs239;}

	// end inline asm
	ld.shared.u16 	%rs240, [%r122+4206];
	// begin inline asm
	{  cvt.f32.f16 %f582, %rs240;}

	// end inline asm
	fma.rn.f32 	%f654, %f581, %f582, %f653;
	ld.shared.u16 	%rs241, [%r55+48];
	// begin inline asm
	{  cvt.f32.f16 %f583, %rs241;}

	// end inline asm
	ld.shared.u16 	%rs242, [%r122+4208];
	// begin inline asm
	{  cvt.f32.f16 %f584, %rs242;}

	// end inline asm
	fma.rn.f32 	%f655, %f583, %f584, %f654;
	ld.shared.u16 	%rs243, [%r55+50];
	// begin inline asm
	{  cvt.f32.f16 %f585, %rs243;}

	// end inline asm
	ld.shared.u16 	%rs244, [%r122+4210];
	// begin inline asm
	{  cvt.f32.f16 %f586, %rs244;}

	// end inline asm
	fma.rn.f32 	%f656, %f585, %f586, %f655;
	ld.shared.u16 	%rs245, [%r55+52];
	// begin inline asm
	{  cvt.f32.f16 %f587, %rs245;}

	// end inline asm
	ld.shared.u16 	%rs246, [%r122+4212];
	// begin inline asm
	{  cvt.f32.f16 %f588, %rs246;}

	// end inline asm
	fma.rn.f32 	%f657, %f587, %f588, %f656;
	ld.shared.u16 	%rs247, [%r55+54];
	// begin inline asm
	{  cvt.f32.f16 %f589, %rs247;}

	// end inline asm
	ld.shared.u16 	%rs248, [%r122+4214];
	// begin inline asm
	{  cvt.f32.f16 %f590, %rs248;}

	// end inline asm
	fma.rn.f32 	%f658, %f589, %f590, %f657;
	ld.shared.u16 	%rs249, [%r55+56];
	// begin inline asm
	{  cvt.f32.f16 %f591, %rs249;}

	// end inline asm
	ld.shared.u16 	%rs250, [%r122+4216];
	// begin inline asm
	{  cvt.f32.f16 %f592, %rs250;}

	// end inline asm
	fma.rn.f32 	%f659, %f591, %f592, %f658;
	ld.shared.u16 	%rs251, [%r55+58];
	// begin inline asm
	{  cvt.f32.f16 %f593, %rs251;}

	// end inline asm
	ld.shared.u16 	%rs252, [%r122+4218];
	// begin inline asm
	{  cvt.f32.f16 %f594, %rs252;}

	// end inline asm
	fma.rn.f32 	%f660, %f593, %f594, %f659;
	ld.shared.u16 	%rs253, [%r55+60];
	// begin inline asm
	{  cvt.f32.f16 %f595, %rs253;}

	// end inline asm
	ld.shared.u16 	%rs254, [%r122+4220];
	// begin inline asm
	{  cvt.f32.f16 %f596, %rs254;}

	// end inline asm
	fma.rn.f32 	%f661, %f595, %f596, %f660;
	ld.shared.u16 	%rs255, [%r55+62];
	// begin inline asm
	{  cvt.f32.f16 %f597, %rs255;}

	// end inline asm
	ld.shared.u16 	%rs256, [%r122+4222];
	// begin inline asm
	{  cvt.f32.f16 %f598, %rs256;}

	// end inline asm
	fma.rn.f32 	%f662, %f597, %f598, %f661;
	mul.f32 	%f1046, %f1043, %f662;
	st.local.f32 	[%rd12+128], %f1046;
	max.f32 	%f1045, %f1045, %f1046;
$L__BB0_19:
	setp.ge.s32 	%p10, %r23, %r62;
	mov.b32 	%r123, %f1045;
	shfl.sync.down.b32	%r124|%p11, %r123, 16, 31, -1;
	mov.b32 	%f664, %r124;
	max.f32 	%f665, %f1045, %f664;
	mov.b32 	%r125, %f665;
	shfl.sync.down.b32	%r126|%p12, %r125, 8, 31, -1;
	mov.b32 	%f666, %r126;
	max.f32 	%f667, %f665, %f666;
	mov.b32 	%r127, %f667;
	shfl.sync.down.b32	%r128|%p13, %r127, 4, 31, -1;
	mov.b32 	%f668, %r128;
	max.f32 	%f669, %f667, %f668;
	mov.b32 	%r129, %f669;
	shfl.sync.down.b32	%r130|%p14, %r129, 2, 31, -1;
	mov.b32 	%f670, %r130;
	max.f32 	%f671, %f669, %f670;
	mov.b32 	%r131, %f671;
	shfl.sync.down.b32	%r132|%p15, %r131, 1, 31, -1;
	mov.b32 	%f672, %r132;
	max.f32 	%f673, %f671, %f672;
	ld.local.f32 	%f674, [%rd46];
	max.f32 	%f9, %f674, %f673;
	sub.f32 	%f675, %f674, %f9;
	max.f32 	%f676, %f675, 0fC1A00000;
	min.f32 	%f677, %f676, 0f41A00000;
	fma.rn.f32 	%f678, %f677, 0f3BBB989D, 0f3F000000;
	cvt.sat.f32.f32 	%f679, %f678;
	mov.f32 	%f680, 0f4B400001;
	mov.f32 	%f681, 0f437C0000;
	fma.rm.f32 	%f682, %f679, %f681, %f680;
	add.f32 	%f683, %f682, 0fCB40007F;
	neg.f32 	%f684, %f683;
	fma.rn.f32 	%f685, %f677, 0f3FB8AA3B, %f684;
	fma.rn.f32 	%f686, %f677, 0f32A57060, %f685;
	mov.b32 	%r133, %f682;
	shl.b32 	%r134, %r133, 23;
	mov.b32 	%f687, %r134;
	ex2.approx.ftz.f32 	%f688, %f686;
	mul.f32 	%f689, %f688, %f687;
	abs.f32 	%f690, %f689;
	setp.equ.f32 	%p16, %f690, 0f7F800000;
	selp.f32 	%f10, 0f00000000, %f689, %p16;
	mov.f32 	%f1049, 0f00000000;
	@%p10 bra 	$L__BB0_21;
	sub.f32 	%f691, %f1044, %f9;
	max.f32 	%f692, %f691, 0fC1A00000;
	min.f32 	%f693, %f692, 0f41A00000;
	fma.rn.f32 	%f694, %f693, 0f3BBB989D, 0f3F000000;
	cvt.sat.f32.f32 	%f695, %f694;
	mov.f32 	%f696, 0f4B400001;
	mov.f32 	%f697, 0f437C0000;
	fma.rm.f32 	%f698, %f695, %f697, %f696;
	add.f32 	%f699, %f698, 0fCB40007F;
	neg.f32 	%f700, %f699;
	fma.rn.f32 	%f701, %f693, 0f3FB8AA3B, %f700;
	fma.rn.f32 	%f702, %f693, 0f32A57060, %f701;
	mov.b32 	%r135, %f698;
	shl.b32 	%r136, %r135, 23;
	mov.b32 	%f703, %r136;
	ex2.approx.ftz.f32 	%f704, %f702;
	mul.f32 	%f705, %f704, %f703;
	st.local.f32 	[%rd12], %f705;
	add.f32 	%f1049, %f705, 0f00000000;
$L__BB0_21:
	add.s32 	%r137, %r23, 32;
	setp.ge.s32 	%p17, %r137, %r62;
	@%p17 bra 	$L__BB0_23;
	sub.f32 	%f706, %f1046, %f9;
	max.f32 	%f707, %f706, 0fC1A00000;
	min.f32 	%f708, %f707, 0f41A00000;
	fma.rn.f32 	%f709, %f708, 0f3BBB989D, 0f3F000000;
	cvt.sat.f32.f32 	%f710, %f709;
	mov.f32 	%f711, 0f4B400001;
	mov.f32 	%f712, 0f437C0000;
	fma.rm.f32 	%f713, %f710, %f712, %f711;
	add.f32 	%f714, %f713, 0fCB40007F;
	neg.f32 	%f715, %f714;
	fma.rn.f32 	%f716, %f708, 0f3FB8AA3B, %f715;
	fma.rn.f32 	%f717, %f708, 0f32A57060, %f716;
	mov.b32 	%r138, %f713;
	shl.b32 	%r139, %r138, 23;
	mov.b32 	%f718, %r139;
	ex2.approx.ftz.f32 	%f719, %f717;
	mul.f32 	%f720, %f719, %f718;
	st.local.f32 	[%rd12+128], %f720;
	add.f32 	%f1049, %f1049, %f720;
$L__BB0_23:
	setp.ge.s32 	%p18, %r17, %r62;
	mov.b32 	%r140, %f1049;
	shfl.sync.down.b32	%r141|%p19, %r140, 16, 31, -1;
	mov.b32 	%f721, %r141;
	add.f32 	%f722, %f1049, %f721;
	mov.b32 	%r142, %f722;
	shfl.sync.down.b32	%r143|%p20, %r142, 8, 31, -1;
	mov.b32 	%f723, %r143;
	add.f32 	%f724, %f722, %f723;
	mov.b32 	%r144, %f724;
	shfl.sync.down.b32	%r145|%p21, %r144, 4, 31, -1;
	mov.b32 	%f725, %r145;
	add.f32 	%f726, %f724, %f725;
	mov.b32 	%r146, %f726;
	shfl.sync.down.b32	%r147|%p22, %r146, 2, 31, -1;
	mov.b32 	%f727, %r147;
	add.f32 	%f728, %f726, %f727;
	mov.b32 	%r148, %f728;
	shfl.sync.down.b32	%r149|%p23, %r148, 1, 31, -1;
	mov.b32 	%f729, %r149;
	add.f32 	%f730, %f728, %f729;
	ld.local.f32 	%f731, [%rd47];
	fma.rn.f32 	%f732, %f10, %f731, %f730;
	abs.f32 	%f734, %f732;
	setp.equ.f32 	%p24, %f734, 0f7F800000;
	setp.lt.f32 	%p25, %f732, 0f322BCC77;
	selp.f32 	%f735, %f731, %f732, %p25;
	selp.f32 	%f15, %f731, %f735, %p24;
	ld.local.f32 	%f736, [%rd48+-128];
	mul.f32 	%f1051, %f10, %f736;
	@%p18 bra 	$L__BB0_25;
	ld.local.f32 	%f738, [%rd4];
	ld.shared.u16 	%rs257, [%r13];
	// begin inline asm
	{  cvt.f32.f16 %f737, %rs257;}

	// end inline asm
	fma.rn.f32 	%f1051, %f738, %f737, %f1051;
$L__BB0_25:
	setp.ge.s32 	%p26, %r24, %r62;
	@%p26 bra 	$L__BB0_27;
	ld.local.f32 	%f740, [%rd4+4];
	ld.shared.u16 	%rs258, [%r13+128];
	// begin inline asm
	{  cvt.f32.f16 %f739, %rs258;}

	// end inline asm
	fma.rn.f32 	%f1051, %f740, %f739, %f1051;
$L__BB0_27:
	add.s32 	%r150, %r17, 2;
	setp.ge.s32 	%p27, %r150, %r62;
	@%p27 bra 	$L__BB0_29;
	ld.local.f32 	%f742, [%rd4+8];
	ld.shared.u16 	%rs259, [%r13+256];
	// begin inline asm
	{  cvt.f32.f16 %f741, %rs259;}

	// end inline asm
	fma.rn.f32 	%f1051, %f742, %f741, %f1051;
$L__BB0_29:
	setp.ge.s32 	%p28, %r25, %r62;
	@%p28 bra 	$L__BB0_31;
	ld.local.f32 	%f744, [%rd4+12];
	ld.shared.u16 	%rs260, [%r13+384];
	// begin inline asm
	{  cvt.f32.f16 %f743, %rs260;}

	// end inline asm
	fma.rn.f32 	%f1051, %f744, %f743, %f1051;
$L__BB0_31:
	setp.ge.s32 	%p29, %r26, %r62;
	@%p29 bra 	$L__BB0_33;
	ld.local.f32 	%f746, [%rd4+16];
	ld.shared.u16 	%rs261, [%r13+512];
	// begin inline asm
	{  cvt.f32.f16 %f745, %rs261;}

	// end inline asm
	fma.rn.f32 	%f1051, %f746, %f745, %f1051;
$L__BB0_33:
	setp.ge.s32 	%p30, %r27, %r62;
	@%p30 bra 	$L__BB0_35;
	ld.local.f32 	%f748, [%rd4+20];
	ld.shared.u16 	%rs262, [%r13+640];
	// begin inline asm
	{  cvt.f32.f16 %f747, %rs262;}

	// end inline asm
	fma.rn.f32 	%f1051, %f748, %f747, %f1051;
$L__BB0_35:
	setp.ge.s32 	%p31, %r28, %r62;
	@%p31 bra 	$L__BB0_37;
	ld.local.f32 	%f750, [%rd4+24];
	ld.shared.u16 	%rs263, [%r13+768];
	// begin inline asm
	{  cvt.f32.f16 %f749, %rs263;}

	// end inline asm
	fma.rn.f32 	%f1051, %f750, %f749, %f1051;
$L__BB0_37:
	setp.ge.s32 	%p32, %r29, %r62;
	@%p32 bra 	$L__BB0_39;
	ld.local.f32 	%f752, [%rd4+28];
	ld.shared.u16 	%rs264, [%r13+896];
	// begin inline asm
	{  cvt.f32.f16 %f751, %rs264;}

	// end inline asm
	fma.rn.f32 	%f1051, %f752, %f751, %f1051;
$L__BB0_39:
	setp.ge.s32 	%p33, %r30, %r62;
	@%p33 bra 	$L__BB0_41;
	ld.local.f32 	%f754, [%rd4+32];
	ld.shared.u16 	%rs265, [%r13+1024];
	// begin inline asm
	{  cvt.f32.f16 %f753, %rs265;}

	// end inline asm
	fma.rn.f32 	%f1051, %f754, %f753, %f1051;
$L__BB0_41:
	setp.ge.s32 	%p34, %r31, %r62;
	@%p34 bra 	$L__BB0_43;
	ld.local.f32 	%f756, [%rd4+36];
	ld.shared.u16 	%rs266, [%r13+1152];
	// begin inline asm
	{  cvt.f32.f16 %f755, %rs266;}

	// end inline asm
	fma.rn.f32 	%f1051, %f756, %f755, %f1051;
$L__BB0_43:
	setp.ge.s32 	%p35, %r32, %r62;
	@%p35 bra 	$L__BB0_45;
	ld.local.f32 	%f758, [%rd4+40];
	ld.shared.u16 	%rs267, [%r13+1280];
	// begin inline asm
	{  cvt.f32.f16 %f757, %rs267;}

	// end inline asm
	fma.rn.f32 	%f1051, %f758, %f757, %f1051;
$L__BB0_45:
	setp.ge.s32 	%p36, %r33, %r62;
	@%p36 bra 	$L__BB0_47;
	ld.local.f32 	%f760, [%rd4+44];
	ld.shared.u16 	%rs268, [%r13+1408];
	// begin inline asm
	{  cvt.f32.f16 %f759, %rs268;}

	// end inline asm
	fma.rn.f32 	%f1051, %f760, %f759, %f1051;
$L__BB0_47:
	setp.ge.s32 	%p37, %r34, %r62;
	@%p37 bra 	$L__BB0_49;
	ld.local.f32 	%f762, [%rd4+48];
	ld.shared.u16 	%rs269, [%r13+1536];
	// begin inline asm
	{  cvt.f32.f16 %f761, %rs269;}

	// end inline asm
	fma.rn.f32 	%f1051, %f762, %f761, %f1051;
$L__BB0_49:
	setp.ge.s32 	%p38, %r35, %r62;
	@%p38 bra 	$L__BB0_51;
	ld.local.f32 	%f764, [%rd4+52];
	ld.shared.u16 	%rs270, [%r13+1664];
	// begin inline asm
	{  cvt.f32.f16 %f763, %rs270;}

	// end inline asm
	fma.rn.f32 	%f1051, %f764, %f763, %f1051;
$L__BB0_51:
	setp.ge.s32 	%p39, %r36, %r62;
	@%p39 bra 	$L__BB0_53;
	ld.local.f32 	%f766, [%rd4+56];
	ld.shared.u16 	%rs271, [%r13+1792];
	// begin inline asm
	{  cvt.f32.f16 %f765, %rs271;}

	// end inline asm
	fma.rn.f32 	%f1051, %f766, %f765, %f1051;
$L__BB0_53:
	setp.ge.s32 	%p40, %r37, %r62;
	@%p40 bra 	$L__BB0_55;
	ld.local.f32 	%f768, [%rd4+60];
	ld.shared.u16 	%rs272, [%r13+1920];
	// begin inline asm
	{  cvt.f32.f16 %f767, %rs272;}

	// end inline asm
	fma.rn.f32 	%f1051, %f768, %f767, %f1051;
$L__BB0_55:
	setp.ge.s32 	%p41, %r38, %r62;
	@%p41 bra 	$L__BB0_57;
	ld.local.f32 	%f770, [%rd4+64];
	ld.shared.u16 	%rs273, [%r13+2048];
	// begin inline asm
	{  cvt.f32.f16 %f769, %rs273;}

	// end inline asm
	fma.rn.f32 	%f1051, %f770, %f769, %f1051;
$L__BB0_57:
	setp.ge.s32 	%p42, %r39, %r62;
	@%p42 bra 	$L__BB0_59;
	ld.local.f32 	%f772, [%rd4+68];
	ld.shared.u16 	%rs274, [%r13+2176];
	// begin inline asm
	{  cvt.f32.f16 %f771, %rs274;}

	// end inline asm
	fma.rn.f32 	%f1051, %f772, %f771, %f1051;
$L__BB0_59:
	add.s32 	%r151, %r17, 18;
	setp.ge.s32 	%p43, %r151, %r62;
	@%p43 bra 	$L__BB0_61;
	ld.local.f32 	%f774, [%rd4+72];
	ld.shared.u16 	%rs275, [%r13+2304];
	// begin inline asm
	{  cvt.f32.f16 %f773, %rs275;}

	// end inline asm
	fma.rn.f32 	%f1051, %f774, %f773, %f1051;
$L__BB0_61:
	add.s32 	%r152, %r17, 19;
	setp.ge.s32 	%p44, %r152, %r62;
	@%p44 bra 	$L__BB0_63;
	ld.local.f32 	%f776, [%rd4+76];
	ld.shared.u16 	%rs276, [%r13+2432];
	// begin inline asm
	{  cvt.f32.f16 %f775, %rs276;}

	// end inline asm
	fma.rn.f32 	%f1051, %f776, %f775, %f1051;
$L__BB0_63:
	add.s32 	%r153, %r17, 20;
	setp.ge.s32 	%p45, %r153, %r62;
	@%p45 bra 	$L__BB0_65;
	ld.local.f32 	%f778, [%rd4+80];
	ld.shared.u16 	%rs277, [%r13+2560];
	// begin inline asm
	{  cvt.f32.f16 %f777, %rs277;}

	// end inline asm
	fma.rn.f32 	%f1051, %f778, %f777, %f1051;
$L__BB0_65:
	add.s32 	%r154, %r17, 21;
	setp.ge.s32 	%p46, %r154, %r62;
	@%p46 bra 	$L__BB0_67;
	ld.local.f32 	%f780, [%rd4+84];
	ld.shared.u16 	%rs278, [%r13+2688];
	// begin inline asm
	{  cvt.f32.f16 %f779, %rs278;}

	// end inline asm
	fma.rn.f32 	%f1051, %f780, %f779, %f1051;
$L__BB0_67:
	add.s32 	%r155, %r17, 22;
	setp.ge.s32 	%p47, %r155, %r62;
	@%p47 bra 	$L__BB0_69;
	ld.local.f32 	%f782, [%rd4+88];
	ld.shared.u16 	%rs279, [%r13+2816];
	// begin inline asm
	{  cvt.f32.f16 %f781, %rs279;}

	// end inline asm
	fma.rn.f32 	%f1051, %f782, %f781, %f1051;
$L__BB0_69:
	add.s32 	%r156, %r17, 23;
	setp.ge.s32 	%p48, %r156, %r62;
	@%p48 bra 	$L__BB0_71;
	ld.local.f32 	%f784, [%rd4+92];
	ld.shared.u16 	%rs280, [%r13+2944];
	// begin inline asm
	{  cvt.f32.f16 %f783, %rs280;}

	// end inline asm
	fma.rn.f32 	%f1051, %f784, %f783, %f1051;
$L__BB0_71:
	add.s32 	%r157, %r17, 24;
	setp.ge.s32 	%p49, %r157, %r62;
	@%p49 bra 	$L__BB0_73;
	ld.local.f32 	%f786, [%rd4+96];
	ld.shared.u16 	%rs281, [%r13+3072];
	// begin inline asm
	{  cvt.f32.f16 %f785, %rs281;}

	// end inline asm
	fma.rn.f32 	%f1051, %f786, %f785, %f1051;
$L__BB0_73:
	add.s32 	%r158, %r17, 25;
	setp.ge.s32 	%p50, %r158, %r62;
	@%p50 bra 	$L__BB0_75;
	ld.local.f32 	%f788, [%rd4+100];
	ld.shared.u16 	%rs282, [%r13+3200];
	// begin inline asm
	{  cvt.f32.f16 %f787, %rs282;}

	// end inline asm
	fma.rn.f32 	%f1051, %f788, %f787, %f1051;
$L__BB0_75:
	add.s32 	%r159, %r17, 26;
	setp.ge.s32 	%p51, %r159, %r62;
	@%p51 bra 	$L__BB0_77;
	ld.local.f32 	%f790, [%rd4+104];
	ld.shared.u16 	%rs283, [%r13+3328];
	// begin inline asm
	{  cvt.f32.f16 %f789, %rs283;}

	// end inline asm
	fma.rn.f32 	%f1051, %f790, %f789, %f1051;
$L__BB0_77:
	add.s32 	%r160, %r17, 27;
	setp.ge.s32 	%p52, %r160, %r62;
	@%p52 bra 	$L__BB0_79;
	ld.local.f32 	%f792, [%rd4+108];
	ld.shared.u16 	%rs284, [%r13+3456];
	// begin inline asm
	{  cvt.f32.f16 %f791, %rs284;}

	// end inline asm
	fma.rn.f32 	%f1051, %f792, %f791, %f1051;
$L__BB0_79:
	add.s32 	%r161, %r17, 28;
	setp.ge.s32 	%p53, %r161, %r62;
	@%p53 bra 	$L__BB0_81;
	ld.local.f32 	%f794, [%rd4+112];
	ld.shared.u16 	%rs285, [%r13+3584];
	// begin inline asm
	{  cvt.f32.f16 %f793, %rs285;}

	// end inline asm
	fma.rn.f32 	%f1051, %f794, %f793, %f1051;
$L__BB0_81:
	add.s32 	%r162, %r17, 29;
	setp.ge.s32 	%p54, %r162, %r62;
	@%p54 bra 	$L__BB0_83;
	ld.local.f32 	%f796, [%rd4+116];
	ld.shared.u16 	%rs286, [%r13+3712];
	// begin inline asm
	{  cvt.f32.f16 %f795, %rs286;}

	// end inline asm
	fma.rn.f32 	%f1051, %f796, %f795, %f1051;
$L__BB0_83:
	add.s32 	%r163, %r17, 30;
	setp.ge.s32 	%p55, %r163, %r62;
	@%p55 bra 	$L__BB0_85;
	ld.local.f32 	%f798, [%rd4+120];
	ld.shared.u16 	%rs287, [%r13+3840];
	// begin inline asm
	{  cvt.f32.f16 %f797, %rs287;}

	// end inline asm
	fma.rn.f32 	%f1051, %f798, %f797, %f1051;
$L__BB0_85:
	add.s32 	%r164, %r17, 31;
	setp.ge.s32 	%p56, %r164, %r62;
	@%p56 bra 	$L__BB0_87;
	ld.local.f32 	%f800, [%rd4+124];
	ld.shared.u16 	%rs288, [%r13+3968];
	// begin inline asm
	{  cvt.f32.f16 %f799, %rs288;}

	// end inline asm
	fma.rn.f32 	%f1051, %f800, %f799, %f1051;
$L__BB0_87:
	add.s32 	%r165, %r17, 32;
	setp.ge.s32 	%p57, %r165, %r62;
	@%p57 bra 	$L__BB0_89;
	ld.local.f32 	%f802, [%rd4+128];
	ld.shared.u16 	%rs289, [%r13+4096];
	// begin inline asm
	{  cvt.f32.f16 %f801, %rs289;}

	// end inline asm
	fma.rn.f32 	%f1051, %f802, %f801, %f1051;
$L__BB0_89:
	add.s32 	%r166, %r17, 33;
	setp.ge.s32 	%p58, %r166, %r62;
	@%p58 bra 	$L__BB0_91;
	ld.local.f32 	%f804, [%rd4+132];
	ld.shared.u16 	%rs290, [%r13+4224];
	// begin inline asm
	{  cvt.f32.f16 %f803, %rs290;}

	// end inline asm
	fma.rn.f32 	%f1051, %f804, %f803, %f1051;
$L__BB0_91:
	add.s32 	%r167, %r17, 34;
	setp.ge.s32 	%p59, %r167, %r62;
	@%p59 bra 	$L__BB0_93;
	ld.local.f32 	%f806, [%rd4+136];
	ld.shared.u16 	%rs291, [%r13+4352];
	// begin inline asm
	{  cvt.f32.f16 %f805, %rs291;}

	// end inline asm
	fma.rn.f32 	%f1051, %f806, %f805, %f1051;
$L__BB0_93:
	setp.ge.s32 	%p60, %r40, %r62;
	@%p60 bra 	$L__BB0_95;
	ld.local.f32 	%f808, [%rd4+140];
	ld.shared.u16 	%rs292, [%r13+4480];
	// begin inline asm
	{  cvt.f32.f16 %f807, %rs292;}

	// end inline asm
	fma.rn.f32 	%f1051, %f808, %f807, %f1051;
$L__BB0_95:
	add.s32 	%r168, %r17, 36;
	setp.ge.s32 	%p61, %r168, %r62;
	@%p61 bra 	$L__BB0_97;
	ld.local.f32 	%f810, [%rd4+144];
	ld.shared.u16 	%rs293, [%r13+4608];
	// begin inline asm
	{  cvt.f32.f16 %f809, %rs293;}

	// end inline asm
	fma.rn.f32 	%f1051, %f810, %f809, %f1051;
$L__BB0_97:
	setp.ge.s32 	%p62, %r41, %r62;
	@%p62 bra 	$L__BB0_99;
	ld.local.f32 	%f812, [%rd4+148];
	ld.shared.u16 	%rs294, [%r13+4736];
	// begin inline asm
	{  cvt.f32.f16 %f811, %rs294;}

	// end inline asm
	fma.rn.f32 	%f1051, %f812, %f811, %f1051;
$L__BB0_99:
	add.s32 	%r169, %r17, 38;
	setp.ge.s32 	%p63, %r169, %r62;
	@%p63 bra 	$L__BB0_101;
	ld.local.f32 	%f814, [%rd4+152];
	ld.shared.u16 	%rs295, [%r13+4864];
	// begin inline asm
	{  cvt.f32.f16 %f813, %rs295;}

	// end inline asm
	fma.rn.f32 	%f1051, %f814, %f813, %f1051;
$L__BB0_101:
	setp.ge.s32 	%p64, %r42, %r62;
	@%p64 bra 	$L__BB0_103;
	ld.local.f32 	%f816, [%rd4+156];
	ld.shared.u16 	%rs296, [%r13+4992];
	// begin inline asm
	{  cvt.f32.f16 %f815, %rs296;}

	// end inline asm
	fma.rn.f32 	%f1051, %f816, %f815, %f1051;
$L__BB0_103:
	add.s32 	%r170, %r17, 40;
	setp.ge.s32 	%p65, %r170, %r62;
	@%p65 bra 	$L__BB0_105;
	ld.local.f32 	%f818, [%rd4+160];
	ld.shared.u16 	%rs297, [%r13+5120];
	// begin inline asm
	{  cvt.f32.f16 %f817, %rs297;}

	// end inline asm
	fma.rn.f32 	%f1051, %f818, %f817, %f1051;
$L__BB0_105:
	add.s32 	%r171, %r17, 41;
	setp.ge.s32 	%p66, %r171, %r62;
	@%p66 bra 	$L__BB0_107;
	ld.local.f32 	%f820, [%rd4+164];
	ld.shared.u16 	%rs298, [%r13+5248];
	// begin inline asm
	{  cvt.f32.f16 %f819, %rs298;}

	// end inline asm
	fma.rn.f32 	%f1051, %f820, %f819, %f1051;
$L__BB0_107:
	add.s32 	%r172, %r17, 42;
	setp.ge.s32 	%p67, %r172, %r62;
	@%p67 bra 	$L__BB0_109;
	ld.local.f32 	%f822, [%rd4+168];
	ld.shared.u16 	%rs299, [%r13+5376];
	// begin inline asm
	{  cvt.f32.f16 %f821, %rs299;}

	// end inline asm
	fma.rn.f32 	%f1051, %f822, %f821, %f1051;
$L__BB0_109:
	setp.ge.s32 	%p68, %r43, %r62;
	@%p68 bra 	$L__BB0_111;
	ld.local.f32 	%f824, [%rd4+172];
	ld.shared.u16 	%rs300, [%r13+5504];
	// begin inline asm
	{  cvt.f32.f16 %f823, %rs300;}

	// end inline asm
	fma.rn.f32 	%f1051, %f824, %f823, %f1051;
$L__BB0_111:
	add.s32 	%r173, %r17, 44;
	setp.ge.s32 	%p69, %r173, %r62;
	@%p69 bra 	$L__BB0_113;
	ld.local.f32 	%f826, [%rd4+176];
	ld.shared.u16 	%rs301, [%r13+5632];
	// begin inline asm
	{  cvt.f32.f16 %f825, %rs301;}

	// end inline asm
	fma.rn.f32 	%f1051, %f826, %f825, %f1051;
$L__BB0_113:
	setp.ge.s32 	%p70, %r44, %r62;
	@%p70 bra 	$L__BB0_115;
	ld.local.f32 	%f828, [%rd4+180];
	ld.shared.u16 	%rs302, [%r13+5760];
	// begin inline asm
	{  cvt.f32.f16 %f827, %rs302;}

	// end inline asm
	fma.rn.f32 	%f1051, %f828, %f827, %f1051;
$L__BB0_115:
	add.s32 	%r174, %r17, 46;
	setp.ge.s32 	%p71, %r174, %r62;
	@%p71 bra 	$L__BB0_117;
	ld.local.f32 	%f830, [%rd4+184];
	ld.shared.u16 	%rs303, [%r13+5888];
	// begin inline asm
	{  cvt.f32.f16 %f829, %rs303;}

	// end inline asm
	fma.rn.f32 	%f1051, %f830, %f829, %f1051;
$L__BB0_117:
	setp.ge.s32 	%p72, %r45, %r62;
	@%p72 bra 	$L__BB0_119;
	ld.local.f32 	%f832, [%rd4+188];
	ld.shared.u16 	%rs304, [%r13+6016];
	// begin inline asm
	{  cvt.f32.f16 %f831, %rs304;}

	// end inline asm
	fma.rn.f32 	%f1051, %f832, %f831, %f1051;
$L__BB0_119:
	add.s32 	%r175, %r17, 48;
	setp.ge.s32 	%p73, %r175, %r62;
	@%p73 bra 	$L__BB0_121;
	ld.local.f32 	%f834, [%rd4+192];
	ld.shared.u16 	%rs305, [%r13+6144];
	// begin inline asm
	{  cvt.f32.f16 %f833, %rs305;}

	// end inline asm
	fma.rn.f32 	%f1051, %f834, %f833, %f1051;
$L__BB0_121:
	add.s32 	%r176, %r17, 49;
	setp.ge.s32 	%p74, %r176, %r62;
	@%p74 bra 	$L__BB0_123;
	ld.local.f32 	%f836, [%rd4+196];
	ld.shared.u16 	%rs306, [%r13+6272];
	// begin inline asm
	{  cvt.f32.f16 %f835, %rs306;}

	// end inline asm
	fma.rn.f32 	%f1051, %f836, %f835, %f1051;
$L__BB0_123:
	setp.ge.s32 	%p75, %r46, %r62;
	@%p75 bra 	$L__BB0_125;
	ld.local.f32 	%f838, [%rd4+200];
	ld.shared.u16 	%rs307, [%r13+6400];
	// begin inline asm
	{  cvt.f32.f16 %f837, %rs307;}

	// end inline asm
	fma.rn.f32 	%f1051, %f838, %f837, %f1051;
$L__BB0_125:
	setp.ge.s32 	%p76, %r47, %r62;
	@%p76 bra 	$L__BB0_127;
	ld.local.f32 	%f840, [%rd4+204];
	ld.shared.u16 	%rs308, [%r13+6528];
	// begin inline asm
	{  cvt.f32.f16 %f839, %rs308;}

	// end inline asm
	fma.rn.f32 	%f1051, %f840, %f839, %f1051;
$L__BB0_127:
	add.s32 	%r177, %r17, 52;
	setp.ge.s32 	%p77, %r177, %r62;
	@%p77 bra 	$L__BB0_129;
	ld.local.f32 	%f842, [%rd4+208];
	ld.shared.u16 	%rs309, [%r13+6656];
	// begin inline asm
	{  cvt.f32.f16 %f841, %rs309;}

	// end inline asm
	fma.rn.f32 	%f1051, %f842, %f841, %f1051;
$L__BB0_129:
	add.s32 	%r178, %r17, 53;
	setp.ge.s32 	%p78, %r178, %r62;
	@%p78 bra 	$L__BB0_131;
	ld.local.f32 	%f844, [%rd4+212];
	ld.shared.u16 	%rs310, [%r13+6784];
	// begin inline asm
	{  cvt.f32.f16 %f843, %rs310;}

	// end inline asm
	fma.rn.f32 	%f1051, %f844, %f843, %f1051;
$L__BB0_131:
	add.s32 	%r179, %r17, 54;
	setp.ge.s32 	%p79, %r179, %r62;
	@%p79 bra 	$L__BB0_133;
	ld.local.f32 	%f846, [%rd4+216];
	ld.shared.u16 	%rs311, [%r13+6912];
	// begin inline asm
	{  cvt.f32.f16 %f845, %rs311;}

	// end inline asm
	fma.rn.f32 	%f1051, %f846, %f845, %f1051;
$L__BB0_133:
	add.s32 	%r180, %r17, 55;
	setp.ge.s32 	%p80, %r180, %r62;
	@%p80 bra 	$L__BB0_135;
	ld.local.f32 	%f848, [%rd4+220];
	ld.shared.u16 	%rs312, [%r13+7040];
	// begin inline asm
	{  cvt.f32.f16 %f847, %rs312;}

	// end inline asm
	fma.rn.f32 	%f1051, %f848, %f847, %f1051;
$L__BB0_135:
	add.s32 	%r181, %r17, 56;
	setp.ge.s32 	%p81, %r181, %r62;
	@%p81 bra 	$L__BB0_137;
	ld.local.f32 	%f850, [%rd4+224];
	ld.shared.u16 	%rs313, [%r13+7168];
	// begin inline asm
	{  cvt.f32.f16 %f849, %rs313;}

	// end inline asm
	fma.rn.f32 	%f1051, %f850, %f849, %f1051;
$L__BB0_137:
	setp.ge.s32 	%p82, %r48, %r62;
	@%p82 bra 	$L__BB0_139;
	ld.local.f32 	%f852, [%rd4+228];
	ld.shared.u16 	%rs314, [%r13+7296];
	// begin inline asm
	{  cvt.f32.f16 %f851, %rs314;}

	// end inline asm
	fma.rn.f32 	%f1051, %f852, %f851, %f1051;
$L__BB0_139:
	setp.ge.s32 	%p83, %r49, %r62;
	@%p83 bra 	$L__BB0_141;
	ld.local.f32 	%f854, [%rd4+232];
	ld.shared.u16 	%rs315, [%r13+7424];
	// begin inline asm
	{  cvt.f32.f16 %f853, %rs315;}

	// end inline asm
	fma.rn.f32 	%f1051, %f854, %f853, %f1051;
$L__BB0_141:
	setp.ge.s32 	%p84, %r50, %r62;
	@%p84 bra 	$L__BB0_143;
	ld.local.f32 	%f856, [%rd4+236];
	ld.shared.u16 	%rs316, [%r13+7552];
	// begin inline asm
	{  cvt.f32.f16 %f855, %rs316;}

	// end inline asm
	fma.rn.f32 	%f1051, %f856, %f855, %f1051;
$L__BB0_143:
	add.s32 	%r182, %r17, 60;
	setp.ge.s32 	%p85, %r182, %r62;
	@%p85 bra 	$L__BB0_145;
	ld.local.f32 	%f858, [%rd4+240];
	ld.shared.u16 	%rs317, [%r13+7680];
	// begin inline asm
	{  cvt.f32.f16 %f857, %rs317;}

	// end inline asm
	fma.rn.f32 	%f1051, %f858, %f857, %f1051;
$L__BB0_145:
	setp.ge.s32 	%p86, %r51, %r62;
	@%p86 bra 	$L__BB0_147;
	ld.local.f32 	%f860, [%rd4+244];
	ld.shared.u16 	%rs318, [%r13+7808];
	// begin inline asm
	{  cvt.f32.f16 %f859, %rs318;}

	// end inline asm
	fma.rn.f32 	%f1051, %f860, %f859, %f1051;
$L__BB0_147:
	setp.ge.s32 	%p87, %r52, %r62;
	@%p87 bra 	$L__BB0_149;
	ld.local.f32 	%f862, [%rd4+248];
	ld.shared.u16 	%rs319, [%r13+7936];
	// begin inline asm
	{  cvt.f32.f16 %f861, %rs319;}

	// end inline asm
	fma.rn.f32 	%f1051, %f862, %f861, %f1051;
$L__BB0_149:
	add.s32 	%r183, %r17, 63;
	setp.ge.s32 	%p88, %r183, %r62;
	@%p88 bra 	$L__BB0_151;
	ld.local.f32 	%f864, [%rd4+252];
	ld.shared.u16 	%rs320, [%r13+8064];
	// begin inline asm
	{  cvt.f32.f16 %f863, %rs320;}

	// end inline asm
	fma.rn.f32 	%f1051, %f864, %f863, %f1051;
$L__BB0_151:
	abs.f32 	%f865, %f1051;
	setp.equ.f32 	%p90, %f865, 0f7F800000;
	selp.f32 	%f866, 0f00000000, %f1051, %p90;
	st.local.f32 	[%rd48+-128], %f866;
	ld.local.f32 	%f867, [%rd48];
	mul.f32 	%f1115, %f10, %f867;
	@%p18 bra 	$L__BB0_153;
	ld.local.f32 	%f869, [%rd4];
	ld.shared.u16 	%rs321, [%r13+64];
	// begin inline asm
	{  cvt.f32.f16 %f868, %rs321;}

	// end inline asm
	fma.rn.f32 	%f1115, %f869, %f868, %f1115;
$L__BB0_153:
	@%p26 bra 	$L__BB0_155;
	ld.local.f32 	%f871, [%rd4+4];
	ld.shared.u16 	%rs322, [%r13+192];
	// begin inline asm
	{  cvt.f32.f16 %f870, %rs322;}

	// end inline asm
	fma.rn.f32 	%f1115, %f871, %f870, %f1115;
$L__BB0_155:
	@%p27 bra 	$L__BB0_157;
	ld.local.f32 	%f873, [%rd4+8];
	ld.shared.u16 	%rs323, [%r13+320];
	// begin inline asm
	{  cvt.f32.f16 %f872, %rs323;}

	// end inline asm
	fma.rn.f32 	%f1115, %f873, %f872, %f1115;
$L__BB0_157:
	@%p28 bra 	$L__BB0_159;
	ld.local.f32 	%f875, [%rd4+12];
	ld.shared.u16 	%rs324, [%r13+448];
	// begin inline asm
	{  cvt.f32.f16 %f874, %rs324;}

	// end inline asm
	fma.rn.f32 	%f1115, %f875, %f874, %f1115;
$L__BB0_159:
	@%p29 bra 	$L__BB0_161;
	ld.local.f32 	%f877, [%rd4+16];
	ld.shared.u16 	%rs325, [%r13+576];
	// begin inline asm
	{  cvt.f32.f16 %f876, %rs325;}

	// end inline asm
	fma.rn.f32 	%f1115, %f877, %f876, %f1115;
$L__BB0_161:
	setp.ge.s32 	%p95, %r27, %r62;
	@%p95 bra 	$L__BB0_163;
	ld.local.f32 	%f879, [%rd4+20];
	ld.shared.u16 	%rs326, [%r13+704];
	// begin inline asm
	{  cvt.f32.f16 %f878, %rs326;}

	// end inline asm
	fma.rn.f32 	%f1115, %f879, %f878, %f1115;
$L__BB0_163:
	setp.ge.s32 	%p96, %r28, %r62;
	@%p96 bra 	$L__BB0_165;
	ld.local.f32 	%f881, [%rd4+24];
	ld.shared.u16 	%rs327, [%r13+832];
	// begin inline asm
	{  cvt.f32.f16 %f880, %rs327;}

	// end inline asm
	fma.rn.f32 	%f1115, %f881, %f880, %f1115;
$L__BB0_165:
	setp.ge.s32 	%p97, %r29, %r62;
	@%p97 bra 	$L__BB0_167;
	ld.local.f32 	%f883, [%rd4+28];
	ld.shared.u16 	%rs328, [%r13+960];
	// begin inline asm
	{  cvt.f32.f16 %f882, %rs328;}

	// end inline asm
	fma.rn.f32 	%f1115, %f883, %f882, %f1115;
$L__BB0_167:
	setp.ge.s32 	%p98, %r30, %r62;
	@%p98 bra 	$L__BB0_169;
	ld.local.f32 	%f885, [%rd4+32];
	ld.shared.u16 	%rs329, [%r13+1088];
	// begin inline asm
	{  cvt.f32.f16 %f884, %rs329;}

	// end inline asm
	fma.rn.f32 	%f1115, %f885, %f884, %f1115;
$L__BB0_169:
	setp.ge.s32 	%p99, %r31, %r62;
	@%p99 bra 	$L__BB0_171;
	ld.local.f32 	%f887, [%rd4+36];
	ld.shared.u16 	%rs330, [%r13+1216];
	// begin inline asm
	{  cvt.f32.f16 %f886, %rs330;}

	// end inline asm
	fma.rn.f32 	%f1115, %f887, %f886, %f1115;
$L__BB0_171:
	setp.ge.s32 	%p100, %r32, %r62;
	@%p100 bra 	$L__BB0_173;
	ld.local.f32 	%f889, [%rd4+40];
	ld.shared.u16 	%rs331, [%r13+1344];
	// begin inline asm
	{  cvt.f32.f16 %f888, %rs331;}

	// end inline asm
	fma.rn.f32 	%f1115, %f889, %f888, %f1115;
$L__BB0_173:
	setp.ge.s32 	%p101, %r33, %r62;
	@%p101 bra 	$L__BB0_175;
	ld.local.f32 	%f891, [%rd4+44];
	ld.shared.u16 	%rs332, [%r13+1472];
	// begin inline asm
	{  cvt.f32.f16 %f890, %rs332;}

	// end inline asm
	fma.rn.f32 	%f1115, %f891, %f890, %f1115;
$L__BB0_175:
	setp.ge.s32 	%p102, %r34, %r62;
	@%p102 bra 	$L__BB0_177;
	ld.local.f32 	%f893, [%rd4+48];
	ld.shared.u16 	%rs333, [%r13+1600];
	// begin inline asm
	{  cvt.f32.f16 %f892, %rs333;}

	// end inline asm
	fma.rn.f32 	%f1115, %f893, %f892, %f1115;
$L__BB0_177:
	setp.ge.s32 	%p103, %r35, %r62;
	@%p103 bra 	$L__BB0_179;
	ld.local.f32 	%f895, [%rd4+52];
	ld.shared.u16 	%rs334, [%r13+1728];
	// begin inline asm
	{  cvt.f32.f16 %f894, %rs334;}

	// end inline asm
	fma.rn.f32 	%f1115, %f895, %f894, %f1115;
$L__BB0_179:
	setp.ge.s32 	%p104, %r36, %r62;
	@%p104 bra 	$L__BB0_181;
	ld.local.f32 	%f897, [%rd4+56];
	ld.shared.u16 	%rs335, [%r13+1856];
	// begin inline asm
	{  cvt.f32.f16 %f896, %rs335;}

	// end inline asm
	fma.rn.f32 	%f1115, %f897, %f896, %f1115;
$L__BB0_181:
	setp.ge.s32 	%p105, %r37, %r62;
	@%p105 bra 	$L__BB0_183;
	ld.local.f32 	%f899, [%rd4+60];
	ld.shared.u16 	%rs336, [%r13+1984];
	// begin inline asm
	{  cvt.f32.f16 %f898, %rs336;}

	// end inline asm
	fma.rn.f32 	%f1115, %f899, %f898, %f1115;
$L__BB0_183:
	setp.ge.s32 	%p106, %r38, %r62;
	@%p106 bra 	$L__BB0_185;
	ld.local.f32 	%f901, [%rd4+64];
	ld.shared.u16 	%rs337, [%r13+2112];
	// begin inline asm
	{  cvt.f32.f16 %f900, %rs337;}

	// end inline asm
	fma.rn.f32 	%f1115, %f901, %f900, %f1115;
$L__BB0_185:
	setp.ge.s32 	%p107, %r39, %r62;
	@%p107 bra 	$L__BB0_187;
	ld.local.f32 	%f903, [%rd4+68];
	ld.shared.u16 	%rs338, [%r13+2240];
	// begin inline asm
	{  cvt.f32.f16 %f902, %rs338;}

	// end inline asm
	fma.rn.f32 	%f1115, %f903, %f902, %f1115;
$L__BB0_187:
	setp.ge.s32 	%p108, %r151, %r62;
	@%p108 bra 	$L__BB0_189;
	ld.local.f32 	%f905, [%rd4+72];
	ld.shared.u16 	%rs339, [%r13+2368];
	// begin inline asm
	{  cvt.f32.f16 %f904, %rs339;}

	// end inline asm
	fma.rn.f32 	%f1115, %f905, %f904, %f1115;
$L__BB0_189:
	add.s32 	%r186, %r17, 19;
	setp.ge.s32 	%p109, %r186, %r62;
	@%p109 bra 	$L__BB0_191;
	ld.local.f32 	%f907, [%rd4+76];
	ld.shared.u16 	%rs340, [%r13+2496];
	// begin inline asm
	{  cvt.f32.f16 %f906, %rs340;}

	// end inline asm
	fma.rn.f32 	%f1115, %f907, %f906, %f1115;
$L__BB0_191:
	add.s32 	%r187, %r17, 20;
	setp.ge.s32 	%p110, %r187, %r62;
	@%p110 bra 	$L__BB0_193;
	ld.local.f32 	%f909, [%rd4+80];
	ld.shared.u16 	%rs341, [%r13+2624];
	// begin inline asm
	{  cvt.f32.f16 %f908, %rs341;}

	// end inline asm
	fma.rn.f32 	%f1115, %f909, %f908, %f1115;
$L__BB0_193:
	add.s32 	%r188, %r17, 21;
	setp.ge.s32 	%p111, %r188, %r62;
	@%p111 bra 	$L__BB0_195;
	ld.local.f32 	%f911, [%rd4+84];
	ld.shared.u16 	%rs342, [%r13+2752];
	// begin inline asm
	{  cvt.f32.f16 %f910, %rs342;}

	// end inline asm
	fma.rn.f32 	%f1115, %f911, %f910, %f1115;
$L__BB0_195:
	add.s32 	%r189, %r17, 22;
	setp.ge.s32 	%p112, %r189, %r62;
	@%p112 bra 	$L__BB0_197;
	ld.local.f32 	%f913, [%rd4+88];
	ld.shared.u16 	%rs343, [%r13+2880];
	// begin inline asm
	{  cvt.f32.f16 %f912, %rs343;}

	// end inline asm
	fma.rn.f32 	%f1115, %f913, %f912, %f1115;
$L__BB0_197:
	add.s32 	%r190, %r17, 23;
	setp.ge.s32 	%p113, %r190, %r62;
	@%p113 bra 	$L__BB0_199;
	ld.local.f32 	%f915, [%rd4+92];
	ld.shared.u16 	%rs344, [%r13+3008];
	// begin inline asm
	{  cvt.f32.f16 %f914, %rs344;}

	// end inline asm
	fma.rn.f32 	%f1115, %f915, %f914, %f1115;
$L__BB0_199:
	add.s32 	%r191, %r17, 24;
	setp.ge.s32 	%p114, %r191, %r62;
	@%p114 bra 	$L__BB0_201;
	ld.local.f32 	%f917, [%rd4+96];
	ld.shared.u16 	%rs345, [%r13+3136];
	// begin inline asm
	{  cvt.f32.f16 %f916, %rs345;}

	// end inline asm
	fma.rn.f32 	%f1115, %f917, %f916, %f1115;
$L__BB0_201:
	add.s32 	%r192, %r17, 25;
	setp.ge.s32 	%p115, %r192, %r62;
	@%p115 bra 	$L__BB0_203;
	ld.local.f32 	%f919, [%rd4+100];
	ld.shared.u16 	%rs346, [%r13+3264];
	// begin inline asm
	{  cvt.f32.f16 %f918, %rs346;}

	// end inline asm
	fma.rn.f32 	%f1115, %f919, %f918, %f1115;
$L__BB0_203:
	add.s32 	%r193, %r17, 26;
	setp.ge.s32 	%p116, %r193, %r62;
	@%p116 bra 	$L__BB0_205;
	ld.local.f32 	%f921, [%rd4+104];
	ld.shared.u16 	%rs347, [%r13+3392];
	// begin inline asm
	{  cvt.f32.f16 %f920, %rs347;}

	// end inline asm
	fma.rn.f32 	%f1115, %f921, %f920, %f1115;
$L__BB0_205:
	add.s32 	%r194, %r17, 27;
	setp.ge.s32 	%p117, %r194, %r62;
	@%p117 bra 	$L__BB0_207;
	ld.local.f32 	%f923, [%rd4+108];
	ld.shared.u16 	%rs348, [%r13+3520];
	// begin inline asm
	{  cvt.f32.f16 %f922, %rs348;}

	// end inline asm
	fma.rn.f32 	%f1115, %f923, %f922, %f1115;
$L__BB0_207:
	add.s32 	%r195, %r17, 28;
	setp.ge.s32 	%p118, %r195, %r62;
	@%p118 bra 	$L__BB0_209;
	ld.local.f32 	%f925, [%rd4+112];
	ld.shared.u16 	%rs349, [%r13+3648];
	// begin inline asm
	{  cvt.f32.f16 %f924, %rs349;}

	// end inline asm
	fma.rn.f32 	%f1115, %f925, %f924, %f1115;
$L__BB0_209:
	add.s32 	%r196, %r17, 29;
	setp.ge.s32 	%p119, %r196, %r62;
	@%p119 bra 	$L__BB0_211;
	ld.local.f32 	%f927, [%rd4+116];
	ld.shared.u16 	%rs350, [%r13+3776];
	// begin inline asm
	{  cvt.f32.f16 %f926, %rs350;}

	// end inline asm
	fma.rn.f32 	%f1115, %f927, %f926, %f1115;
$L__BB0_211:
	add.s32 	%r197, %r17, 30;
	setp.ge.s32 	%p120, %r197, %r62;
	@%p120 bra 	$L__BB0_213;
	ld.local.f32 	%f929, [%rd4+120];
	ld.shared.u16 	%rs351, [%r13+3904];
	// begin inline asm
	{  cvt.f32.f16 %f928, %rs351;}

	// end inline asm
	fma.rn.f32 	%f1115, %f929, %f928, %f1115;
$L__BB0_213:
	add.s32 	%r198, %r17, 31;
	setp.ge.s32 	%p121, %r198, %r62;
	@%p121 bra 	$L__BB0_215;
	ld.local.f32 	%f931, [%rd4+124];
	ld.shared.u16 	%rs352, [%r13+4032];
	// begin inline asm
	{  cvt.f32.f16 %f930, %rs352;}

	// end inline asm
	fma.rn.f32 	%f1115, %f931, %f930, %f1115;
$L__BB0_215:
	add.s32 	%r199, %r17, 32;
	setp.ge.s32 	%p122, %r199, %r62;
	@%p122 bra 	$L__BB0_217;
	ld.local.f32 	%f933, [%rd4+128];
	ld.shared.u16 	%rs353, [%r13+4160];
	// begin inline asm
	{  cvt.f32.f16 %f932, %rs353;}

	// end inline asm
	fma.rn.f32 	%f1115, %f933, %f932, %f1115;
$L__BB0_217:
	add.s32 	%r200, %r17, 33;
	setp.ge.s32 	%p123, %r200, %r62;
	@%p123 bra 	$L__BB0_219;
	ld.local.f32 	%f935, [%rd4+132];
	ld.shared.u16 	%rs354, [%r13+4288];
	// begin inline asm
	{  cvt.f32.f16 %f934, %rs354;}

	// end inline asm
	fma.rn.f32 	%f1115, %f935, %f934, %f1115;
$L__BB0_219:
	add.s32 	%r201, %r17, 34;
	setp.ge.s32 	%p124, %r201, %r62;
	@%p124 bra 	$L__BB0_221;
	ld.local.f32 	%f937, [%rd4+136];
	ld.shared.u16 	%rs355, [%r13+4416];
	// begin inline asm
	{  cvt.f32.f16 %f936, %rs355;}

	// end inline asm
	fma.rn.f32 	%f1115, %f937, %f936, %f1115;
$L__BB0_221:
	setp.ge.s32 	%p125, %r40, %r62;
	@%p125 bra 	$L__BB0_223;
	ld.local.f32 	%f939, [%rd4+140];
	ld.shared.u16 	%rs356, [%r13+4544];
	// begin inline asm
	{  cvt.f32.f16 %f938, %rs356;}

	// end inline asm
	fma.rn.f32 	%f1115, %f939, %f938, %f1115;
$L__BB0_223:
	add.s32 	%r202, %r17, 36;
	setp.ge.s32 	%p126, %r202, %r62;
	@%p126 bra 	$L__BB0_225;
	ld.local.f32 	%f941, [%rd4+144];
	ld.shared.u16 	%rs357, [%r13+4672];
	// begin inline asm
	{  cvt.f32.f16 %f940, %rs357;}

	// end inline asm
	fma.rn.f32 	%f1115, %f941, %f940, %f1115;
$L__BB0_225:
	setp.ge.s32 	%p127, %r41, %r62;
	@%p127 bra 	$L__BB0_227;
	ld.local.f32 	%f943, [%rd4+148];
	ld.shared.u16 	%rs358, [%r13+4800];
	// begin inline asm
	{  cvt.f32.f16 %f942, %rs358;}

	// end inline asm
	fma.rn.f32 	%f1115, %f943, %f942, %f1115;
$L__BB0_227:
	add.s32 	%r203, %r17, 38;
	setp.ge.s32 	%p128, %r203, %r62;
	@%p128 bra 	$L__BB0_229;
	ld.local.f32 	%f945, [%rd4+152];
	ld.shared.u16 	%rs359, [%r13+4928];
	// begin inline asm
	{  cvt.f32.f16 %f944, %rs359;}

	// end inline asm
	fma.rn.f32 	%f1115, %f945, %f944, %f1115;
$L__BB0_229:
	setp.ge.s32 	%p129, %r42, %r62;
	@%p129 bra 	$L__BB0_231;
	ld.local.f32 	%f947, [%rd4+156];
	ld.shared.u16 	%rs360, [%r13+5056];
	// begin inline asm
	{  cvt.f32.f16 %f946, %rs360;}

	// end inline asm
	fma.rn.f32 	%f1115, %f947, %f946, %f1115;
$L__BB0_231:
	add.s32 	%r204, %r17, 40;
	setp.ge.s32 	%p130, %r204, %r62;
	@%p130 bra 	$L__BB0_233;
	ld.local.f32 	%f949, [%rd4+160];
	ld.shared.u16 	%rs361, [%r13+5184];
	// begin inline asm
	{  cvt.f32.f16 %f948, %rs361;}

	// end inline asm
	fma.rn.f32 	%f1115, %f949, %f948, %f1115;
$L__BB0_233:
	add.s32 	%r205, %r17, 41;
	setp.ge.s32 	%p131, %r205, %r62;
	@%p131 bra 	$L__BB0_235;
	ld.local.f32 	%f951, [%rd4+164];
	ld.shared.u16 	%rs362, [%r13+5312];
	// begin inline asm
	{  cvt.f32.f16 %f950, %rs362;}

	// end inline asm
	fma.rn.f32 	%f1115, %f951, %f950, %f1115;
$L__BB0_235:
	add.s32 	%r206, %r17, 42;
	setp.ge.s32 	%p132, %r206, %r62;
	@%p132 bra 	$L__BB0_237;
	ld.local.f32 	%f953, [%rd4+168];
	ld.shared.u16 	%rs363, [%r13+5440];
	// begin inline asm
	{  cvt.f32.f16 %f952, %rs363;}

	// end inline asm
	fma.rn.f32 	%f1115, %f953, %f952, %f1115;
$L__BB0_237:
	setp.ge.s32 	%p133, %r43, %r62;
	@%p133 bra 	$L__BB0_239;
	ld.local.f32 	%f955, [%rd4+172];
	ld.shared.u16 	%rs364, [%r13+5568];
	// begin inline asm
	{  cvt.f32.f16 %f954, %rs364;}

	// end inline asm
	fma.rn.f32 	%f1115, %f955, %f954, %f1115;
$L__BB0_239:
	add.s32 	%r207, %r17, 44;
	setp.ge.s32 	%p134, %r207, %r62;
	@%p134 bra 	$L__BB0_241;
	ld.local.f32 	%f957, [%rd4+176];
	ld.shared.u16 	%rs365, [%r13+5696];
	// begin inline asm
	{  cvt.f32.f16 %f956, %rs365;}

	// end inline asm
	fma.rn.f32 	%f1115, %f957, %f956, %f1115;
$L__BB0_241:
	setp.ge.s32 	%p135, %r44, %r62;
	@%p135 bra 	$L__BB0_243;
	ld.local.f32 	%f959, [%rd4+180];
	ld.shared.u16 	%rs366, [%r13+5824];
	// begin inline asm
	{  cvt.f32.f16 %f958, %rs366;}

	// end inline asm
	fma.rn.f32 	%f1115, %f959, %f958, %f1115;
$L__BB0_243:
	add.s32 	%r208, %r17, 46;
	setp.ge.s32 	%p136, %r208, %r62;
	@%p136 bra 	$L__BB0_245;
	ld.local.f32 	%f961, [%rd4+184];
	ld.shared.u16 	%rs367, [%r13+5952];
	// begin inline asm
	{  cvt.f32.f16 %f960, %rs367;}

	// end inline asm
	fma.rn.f32 	%f1115, %f961, %f960, %f1115;
$L__BB0_245:
	setp.ge.s32 	%p137, %r45, %r62;
	@%p137 bra 	$L__BB0_247;
	ld.local.f32 	%f963, [%rd4+188];
	ld.shared.u16 	%rs368, [%r13+6080];
	// begin inline asm
	{  cvt.f32.f16 %f962, %rs368;}

	// end inline asm
	fma.rn.f32 	%f1115, %f963, %f962, %f1115;
$L__BB0_247:
	add.s32 	%r209, %r17, 48;
	setp.ge.s32 	%p138, %r209, %r62;
	@%p138 bra 	$L__BB0_249;
	ld.local.f32 	%f965, [%rd4+192];
	ld.shared.u16 	%rs369, [%r13+6208];
	// begin inline asm
	{  cvt.f32.f16 %f964, %rs369;}

	// end inline asm
	fma.rn.f32 	%f1115, %f965, %f964, %f1115;
$L__BB0_249:
	add.s32 	%r210, %r17, 49;
	setp.ge.s32 	%p139, %r210, %r62;
	@%p139 bra 	$L__BB0_251;
	ld.local.f32 	%f967, [%rd4+196];
	ld.shared.u16 	%rs370, [%r13+6336];
	// begin inline asm
	{  cvt.f32.f16 %f966, %rs370;}

	// end inline asm
	fma.rn.f32 	%f1115, %f967, %f966, %f1115;
$L__BB0_251:
	setp.ge.s32 	%p140, %r46, %r62;
	@%p140 bra 	$L__BB0_253;
	ld.local.f32 	%f969, [%rd4+200];
	ld.shared.u16 	%rs371, [%r13+6464];
	// begin inline asm
	{  cvt.f32.f16 %f968, %rs371;}

	// end inline asm
	fma.rn.f32 	%f1115, %f969, %f968, %f1115;
$L__BB0_253:
	setp.ge.s32 	%p141, %r47, %r62;
	@%p141 bra 	$L__BB0_255;
	ld.local.f32 	%f971, [%rd4+204];
	ld.shared.u16 	%rs372, [%r13+6592];
	// begin inline asm
	{  cvt.f32.f16 %f970, %rs372;}

	// end inline asm
	fma.rn.f32 	%f1115, %f971, %f970, %f1115;
$L__BB0_255:
	add.s32 	%r211, %r17, 52;
	setp.ge.s32 	%p142, %r211, %r62;
	@%p142 bra 	$L__BB0_257;
	ld.local.f32 	%f973, [%rd4+208];
	ld.shared.u16 	%rs373, [%r13+6720];
	// begin inline asm
	{  cvt.f32.f16 %f972, %rs373;}

	// end inline asm
	fma.rn.f32 	%f1115, %f973, %f972, %f1115;
$L__BB0_257:
	add.s32 	%r212, %r17, 53;
	setp.ge.s32 	%p143, %r212, %r62;
	@%p143 bra 	$L__BB0_259;
	ld.local.f32 	%f975, [%rd4+212];
	ld.shared.u16 	%rs374, [%r13+6848];
	// begin inline asm
	{  cvt.f32.f16 %f974, %rs374;}

	// end inline asm
	fma.rn.f32 	%f1115, %f975, %f974, %f1115;
$L__BB0_259:
	add.s32 	%r213, %r17, 54;
	setp.ge.s32 	%p144, %r213, %r62;
	@%p144 bra 	$L__BB0_261;
	ld.local.f32 	%f977, [%rd4+216];
	ld.shared.u16 	%rs375, [%r13+6976];
	// begin inline asm
	{  cvt.f32.f16 %f976, %rs375;}

	// end inline asm
	fma.rn.f32 	%f1115, %f977, %f976, %f1115;
$L__BB0_261:
	add.s32 	%r214, %r17, 55;
	setp.ge.s32 	%p145, %r214, %r62;
	@%p145 bra 	$L__BB0_263;
	ld.local.f32 	%f979, [%rd4+220];
	ld.shared.u16 	%rs376, [%r13+7104];
	// begin inline asm
	{  cvt.f32.f16 %f978, %rs376;}

	// end inline asm
	fma.rn.f32 	%f1115, %f979, %f978, %f1115;
$L__BB0_263:
	add.s32 	%r215, %r17, 56;
	setp.ge.s32 	%p146, %r215, %r62;
	@%p146 bra 	$L__BB0_265;
	ld.local.f32 	%f981, [%rd4+224];
	ld.shared.u16 	%rs377, [%r13+7232];
	// begin inline asm
	{  cvt.f32.f16 %f980, %rs377;}

	// end inline asm
	fma.rn.f32 	%f1115, %f981, %f980, %f1115;
$L__BB0_265:
	setp.ge.s32 	%p147, %r48, %r62;
	@%p147 bra 	$L__BB0_267;
	ld.local.f32 	%f983, [%rd4+228];
	ld.shared.u16 	%rs378, [%r13+7360];
	// begin inline asm
	{  cvt.f32.f16 %f982, %rs378;}

	// end inline asm
	fma.rn.f32 	%f1115, %f983, %f982, %f1115;
$L__BB0_267:
	setp.ge.s32 	%p148, %r49, %r62;
	@%p148 bra 	$L__BB0_269;
	ld.local.f32 	%f985, [%rd4+232];
	ld.shared.u16 	%rs379, [%r13+7488];
	// begin inline asm
	{  cvt.f32.f16 %f984, %rs379;}

	// end inline asm
	fma.rn.f32 	%f1115, %f985, %f984, %f1115;
$L__BB0_269:
	setp.ge.s32 	%p149, %r50, %r62;
	@%p149 bra 	$L__BB0_271;
	ld.local.f32 	%f987, [%rd4+236];
	ld.shared.u16 	%rs380, [%r13+7616];
	// begin inline asm
	{  cvt.f32.f16 %f986, %rs380;}

	// end inline asm
	fma.rn.f32 	%f1115, %f987, %f986, %f1115;
$L__BB0_271:
	add.s32 	%r216, %r17, 60;
	setp.ge.s32 	%p150, %r216, %r62;
	@%p150 bra 	$L__BB0_273;
	ld.local.f32 	%f989, [%rd4+240];
	ld.shared.u16 	%rs381, [%r13+7744];
	// begin inline asm
	{  cvt.f32.f16 %f988, %rs381;}

	// end inline asm
	fma.rn.f32 	%f1115, %f989, %f988, %f1115;
$L__BB0_273:
	setp.ge.s32 	%p151, %r51, %r62;
	@%p151 bra 	$L__BB0_275;
	ld.local.f32 	%f991, [%rd4+244];
	ld.shared.u16 	%rs382, [%r13+7872];
	// begin inline asm
	{  cvt.f32.f16 %f990, %rs382;}

	// end inline asm
	fma.rn.f32 	%f1115, %f991, %f990, %f1115;
$L__BB0_275:
	setp.ge.s32 	%p152, %r52, %r62;
	@%p152 bra 	$L__BB0_277;
	ld.local.f32 	%f993, [%rd4+248];
	ld.shared.u16 	%rs383, [%r13+8000];
	// begin inline asm
	{  cvt.f32.f16 %f992, %rs383;}

	// end inline asm
	fma.rn.f32 	%f1115, %f993, %f992, %f1115;
$L__BB0_277:
	add.s32 	%r217, %r17, 63;
	setp.ge.s32 	%p153, %r217, %r62;
	@%p153 bra 	$L__BB0_279;
	ld.local.f32 	%f995, [%rd4+252];
	ld.shared.u16 	%rs384, [%r13+8128];
	// begin inline asm
	{  cvt.f32.f16 %f994, %rs384;}

	// end inline asm
	fma.rn.f32 	%f1115, %f995, %f994, %f1115;
$L__BB0_279:
	abs.f32 	%f996, %f1115;
	setp.equ.f32 	%p154, %f996, 0f7F800000;
	selp.f32 	%f997, 0f00000000, %f1115, %p154;
	st.local.f32 	[%rd48], %f997;
	st.local.f32 	[%rd46], %f9;
	st.local.f32 	[%rd47], %f15;
$L__BB0_280:
	add.s32 	%r237, %r237, 128;
	add.s32 	%r236, %r236, 1;
	add.s64 	%rd48, %rd48, 256;
	add.s64 	%rd47, %rd47, 4;
	add.s64 	%rd46, %rd46, 4;
	setp.ne.s32 	%p155, %r237, 576;
	@%p155 bra 	$L__BB0_12;
	bar.sync 	0;
	mad.lo.s32 	%r234, %r234, -63, %r24;
	add.s32 	%r218, %r62, 63;
	shr.u32 	%r219, %r218, 6;
	setp.eq.s32 	%p156, %r234, %r219;
	@%p156 bra 	$L__BB0_282;
	bra.uni 	$L__BB0_7;
$L__BB0_282:
	ld.param.u64 	%rd45, [fa_phase3_stable_kernel_param_3];
	cvta.to.global.u64 	%rd6, %rd45;
	mov.u32 	%r220, %tid.x;
	shr.u32 	%r221, %r220, 3;
	and.b32  	%r222, %r221, 124;
	mov.u32 	%r223, %ctaid.x;
	shl.b32 	%r224, %r223, 5;
	add.s32 	%r14, %r224, %r222;
	setp.lt.s32 	%p157, %r14, %r62;
	mul.wide.u32 	%rd34, %r2, 4;
	add.s64 	%rd7, %rd3, %rd34;
	@%p157 bra 	$L__BB0_283;
	bra.uni 	$L__BB0_284;
$L__BB0_283:
	add.s32 	%r225, %r14, %r3;
	ld.local.f32 	%f1000, [%rd2];
	add.f32 	%f1001, %f1000, 0f322BCC77;
	rcp.rn.f32 	%f1002, %f1001;
	ld.local.f32 	%f1003, [%rd7];
	mul.f32 	%f1004, %f1002, %f1003;
	abs.f32 	%f1005, %f1004;
	setp.equ.f32 	%p158, %f1005, 0f7F800000;
	selp.f32 	%f998, 0f00000000, %f1004, %p158;
	// begin inline asm
	{  cvt.rn.f16.f32 %rs385, %f998;}

	// end inline asm
	mad.lo.s32 	%r226, %r225, %r63, %r2;
	mul.wide.s32 	%rd35, %r226, 2;
	add.s64 	%rd36, %rd6, %rd35;
	st.global.u16 	[%rd36], %rs385;
	ld.local.f32 	%f1006, [%rd7+128];
	mul.f32 	%f1007, %f1002, %f1006;
	abs.f32 	%f1008, %f1007;
	setp.equ.f32 	%p159, %f1008, 0f7F800000;
	selp.f32 	%f999, 0f00000000, %f1007, %p159;
	// begin inline asm
	{  cvt.rn.f16.f32 %rs386, %f999;}

	// end inline asm
	st.global.u16 	[%rd36+64], %rs386;
$L__BB0_284:
	add.s32 	%r59, %r14, 1;
	setp.ge.s32 	%p160, %r59, %r62;
	@%p160 bra 	$L__BB0_286;
	add.s32 	%r227, %r59, %r3;
	ld.local.f32 	%f1011, [%rd2+4];
	add.f32 	%f1012, %f1011, 0f322BCC77;
	rcp.rn.f32 	%f1013, %f1012;
	ld.local.f32 	%f1014, [%rd7+256];
	mul.f32 	%f1015, %f1013, %f1014;
	abs.f32 	%f1016, %f1015;
	setp.equ.f32 	%p161, %f1016, 0f7F800000;
	selp.f32 	%f1009, 0f00000000, %f1015, %p161;
	// begin inline asm
	{  cvt.rn.f16.f32 %rs387, %f1009;}

	// end inline asm
	mad.lo.s32 	%r228, %r227, %r63, %r2;
	mul.wide.s32 	%rd37, %r228, 2;
	add.s64 	%rd38, %rd6, %rd37;
	st.global.u16 	[%rd38], %rs387;
	ld.local.f32 	%f1017, [%rd7+384];
	mul.f32 	%f1018, %f1013, %f1017;
	abs.f32 	%f1019, %f1018;
	setp.equ.f32 	%p162, %f1019, 0f7F800000;
	selp.f32 	%f1010, 0f00000000, %f1018, %p162;
	// begin inline asm
	{  cvt.rn.f16.f32 %rs388, %f1010;}

	// end inline asm
	st.global.u16 	[%rd38+64], %rs388;
$L__BB0_286:
	add.s32 	%r60, %r14, 2;
	setp.ge.s32 	%p163, %r60, %r62;
	@%p163 bra 	$L__BB0_288;
	add.s32 	%r229, %r60, %r3;
	ld.local.f32 	%f1022, [%rd2+8];
	add.f32 	%f1023, %f1022, 0f322BCC77;
	rcp.rn.f32 	%f1024, %f1023;
	ld.local.f32 	%f1025, [%rd7+512];
	mul.f32 	%f1026, %f1024, %f1025;
	abs.f32 	%f1027, %f1026;
	setp.equ.f32 	%p164, %f1027, 0f7F800000;
	selp.f32 	%f1020, 0f00000000, %f1026, %p164;
	// begin inline asm
	{  cvt.rn.f16.f32 %rs389, %f1020;}

	// end inline asm
	mad.lo.s32 	%r230, %r229, %r63, %r2;
	mul.wide.s32 	%rd39, %r230, 2;
	add.s64 	%rd40, %rd6, %rd39;
	st.global.u16 	[%rd40], %rs389;
	ld.local.f32 	%f1028, [%rd7+640];
	mul.f32 	%f1029, %f1024, %f1028;
	abs.f32 	%f1030, %f1029;
	setp.equ.f32 	%p165, %f1030, 0f7F800000;
	selp.f32 	%f1021, 0f00000000, %f1029, %p165;
	// begin inline asm
	{  cvt.rn.f16.f32 %rs390, %f1021;}

	// end inline asm
	st.global.u16 	[%rd40+64], %rs390;
$L__BB0_288:
	add.s32 	%r61, %r14, 3;
	setp.ge.s32 	%p166, %r61, %r62;
	@%p166 bra 	$L__BB0_290;
	add.s32 	%r231, %r61, %r3;
	ld.local.f32 	%f1033, [%rd2+12];
	add.f32 	%f1034, %f1033, 0f322BCC77;
	rcp.rn.f32 	%f1035, %f1034;
	ld.local.f32 	%f1036, [%rd7+768];
	mul.f32 	%f1037, %f1035, %f1036;
	abs.f32 	%f1038, %f1037;
	setp.equ.f32 	%p167, %f1038, 0f7F800000;
	selp.f32 	%f1031, 0f00000000, %f1037, %p167;
	// begin inline asm
	{  cvt.rn.f16.f32 %rs391, %f1031;}

	// end inline asm
	mad.lo.s32 	%r232, %r231, %r63, %r2;
	mul.wide.s32 	%rd41, %r232, 2;
	add.s64 	%rd42, %rd6, %rd41;
	st.global.u16 	[%rd42], %rs391;
	ld.local.f32 	%f1039, [%rd7+896];
	mul.f32 	%f1040, %f1035, %f1039;
	abs.f32 	%f1041, %f1040;
	setp.equ.f32 	%p168, %f1041, 0f7F800000;
	selp.f32 	%f1032, 0f00000000, %f1040, %p168;
	// begin inline asm
	{  cvt.rn.f16.f32 %rs392, %f1032;}

	// end inline asm
	st.global.u16 	[%rd42+64], %rs392;
$L__BB0_290:
	ret;

}


// ===== COMPILED SASS (sm_100) =====

	.target	sm_100

	.elftype	@"ET_EXEC"


//--------------------- .note.nv.tkinfo           --------------------------
	.section	.note.nv.tkinfo,"",@"SHT_NOTE"
	.sectionflags	@"SHF_NOTE_NV_TKINFO"
	.tkinfo
        /*0018*/ 	.word	0x00000002
        /*0030*/ 	.string	""
        /*0030*/ 	.string	"ptxas"
        /*0030*/ 	.string	"Cuda compilation tools, release 13.0, V13.0.88"
        /*0030*/ 	.string	"Build cuda_13.0.r13.0/compiler.36424714_0"
        /*0030*/ 	.string	"-arch sm_100 -m 64 "



//--------------------- .note.nv.cuinfo           --------------------------
	.section	.note.nv.cuinfo,"",@"SHT_NOTE"
	.sectionflags	@"SHF_NOTE_NV_CUINFO"
        /*0018*/ 	.short	0x0002
        /*001a*/ 	.short	0x0064
        /*001c*/ 	.short	0x0082
	.zero		2


//--------------------- .nv.info                  --------------------------
	.section	.nv.info,"",@"SHT_CUDA_INFO"
	.align	4


	//----- nvinfo : EIATTR_REGCOUNT
	.align		4
        /*0000*/ 	.byte	0x04, 0x2f
        /*0002*/ 	.short	(.L_1 - .L_0)
	.align		4
.L_0:
        /*0004*/ 	.word	index@(fa_phase3_stable_kernel)
        /*0008*/ 	.word	0x00000080


	//----- nvinfo : EIATTR_FRAME_SIZE
	.align		4
.L_1:
        /*000c*/ 	.byte	0x04, 0x11
        /*000e*/ 	.short	(.L_3 - .L_2)
	.align		4
.L_2:
        /*0010*/ 	.word	index@($__internal_0_$__cuda_sm20_rcp_rn_f32_slowpath)
        /*0014*/ 	.word	0x00000520


	//----- nvinfo : EIATTR_FRAME_SIZE
	.align		4
.L_3:
        /*0018*/ 	.byte	0x04, 0x11
        /*001a*/ 	.short	(.L_5 - .L_4)
	.align		4
.L_4:
        /*001c*/ 	.word	index@(fa_phase3_stable_kernel)
        /*0020*/ 	.word	0x00000520


	//----- nvinfo : EIATTR_MIN_STACK_SIZE
	.align		4
.L_5:
        /*0024*/ 	.byte	0x04, 0x12
        /*0026*/ 	.short	(.L_7 - .L_6)
	.align		4
.L_6:
        /*0028*/ 	.word	index@(fa_phase3_stable_kernel)
        /*002c*/ 	.word	0x00000520
.L_7:


//--------------------- .nv.compat                --------------------------
	.section	.nv.compat,"",@"SHT_CUDA_COMPAT_INFO"
	.align	4
        /*0000*/ 	.byte	0x02, 0x09, 0x00, 0x00, 0x02, 0x02, 0x01, 0x00, 0x02, 0x05, 0x05, 0x00, 0x03, 0x07, 0x01, 0x01
        /*0010*/ 	.byte	0x02, 0x03, 0x00, 0x00, 0x02, 0x06, 0x01, 0x00, 0x04, 0x0b, 0x08, 0x00, 0x01, 0x00, 0x00, 0x00
        /*0020*/ 	.byte	0x00, 0x00, 0x00, 0x00


//--------------------- .nv.info.fa_phase3_stable_kernel --------------------------
	.section	.nv.info.fa_phase3_stable_kernel,"",@"SHT_CUDA_INFO"
	.sectionflags	@""
	.align	4


	//----- nvinfo : EIATTR_CUDA_API_VERSION
	.align		4
        /*0000*/ 	.byte	0x04, 0x37
        /*0002*/ 	.short	(.L_9 - .L_8)
.L_8:
        /*0004*/ 	.word	0x00000082


	//----- nvinfo : EIATTR_KPARAM_INFO
	.align		4
.L_9:
        /*0008*/ 	.byte	0x04, 0x17
        /*000a*/ 	.short	(.L_11 - .L_10)
.L_10:
        /*000c*/ 	.word	0x00000000
        /*0010*/ 	.short	0x0008
        /*0012*/ 	.short	0x0030
        /*0014*/ 	.byte	0x00, 0xf0, 0x11, 0x00


	//----- nvinfo : EIATTR_KPARAM_INFO
	.align		4
.L_11:
        /*0018*/ 	.byte	0x04, 0x17
        /*001a*/ 	.short	(.L_13 - .L_12)
.L_12:
        /*001c*/ 	.word	0x00000000
        /*0020*/ 	.short	0x0007
        /*0022*/ 	.short	0x002c
        /*0024*/ 	.byte	0x00, 0xf0, 0x11, 0x00


	//----- nvinfo : EIATTR_KPARAM_INFO
	.align		4
.L_13:
        /*0028*/ 	.byte	0x04, 0x17
        /*002a*/ 	.short	(.L_15 - .L_14)
.L_14:
        /*002c*/ 	.word	0x00000000
        /*0030*/ 	.short	0x0006
        /*0032*/ 	.short	0x0028
        /*0034*/ 	.byte	0x00, 0xf0, 0x11, 0x00


	//----- nvinfo : EIATTR_KPARAM_INFO
	.align		4
.L_15:
        /*0038*/ 	.byte	0x04, 0x17
        /*003a*/ 	.short	(.L_17 - .L_16)
.L_16:
        /*003c*/ 	.word	0x00000000
        /*0040*/ 	.short	0x0005
        /*0042*/ 	.short	0x0024
        /*0044*/ 	.byte	0x00, 0xf0, 0x11, 0x00


	//----- nvinfo : EIATTR_KPARAM_INFO
	.align		4
.L_17:
        /*0048*/ 	.byte	0x04, 0x17
        /*004a*/ 	.short	(.L_19 - .L_18)
.L_18:
        /*004c*/ 	.word	0x00000000
        /*0050*/ 	.short	0x0004
        /*0052*/ 	.short	0x0020
        /*0054*/ 	.byte	0x00, 0xf0, 0x11, 0x00


	//----- nvinfo : EIATTR_KPARAM_INFO
	.align		4
.L_19:
        /*0058*/ 	.byte	0x04, 0x17
        /*005a*/ 	.short	(.L_21 - .L_20)
.L_20:
        /*005c*/ 	.word	0x00000000
        /*0060*/ 	.short	0x0003
        /*0062*/ 	.short	0x0018
        /*0064*/ 	.byte	0x00, 0xf5, 0x21, 0x00


	//----- nvinfo : EIATTR_KPARAM_INFO
	.align		4
.L_21:
        /*0068*/ 	.byte	0x04, 0x17
        /*006a*/ 	.short	(.L_23 - .L_22)
.L_22:
        /*006c*/ 	.word	0x00000000
        /*0070*/ 	.short	0x0002
        /*0072*/ 	.short	0x0010
        /*0074*/ 	.byte	0x00, 0xf5, 0x21, 0x00


	//----- nvinfo : EIATTR_KPARAM_INFO
	.align		4
.L_23:
        /*0078*/ 	.byte	0x04, 0x17
        /*007a*/ 	.short	(.L_25 - .L_24)
.L_24:
        /*007c*/ 	.word	0x00000000
        /*0080*/ 	.short	0x0001
        /*0082*/ 	.short	0x0008
        /*0084*/ 	.byte	0x00, 0xf5, 0x21, 0x00


	//----- nvinfo : EIATTR_KPARAM_INFO
	.align		4
.L_25:
        /*0088*/ 	.byte	0x04, 0x17
        /*008a*/ 	.short	(.L_27 - .L_26)
.L_26:
        /*008c*/ 	.word	0x00000000
        /*0090*/ 	.short	0x0000
        /*0092*/ 	.short	0x0000
        /*0094*/ 	.byte	0x00, 0xf5, 0x21, 0x00


	//----- nvinfo : EIATTR_SPARSE_MMA_MASK
	.align		4
.L_27:
        /*0098*/ 	.byte	0x03, 0x50
        /*009a*/ 	.short	0x0000


	//----- nvinfo : EIATTR_MAXREG_COUNT
	.align		4
        /*009c*/ 	.byte	0x03, 0x1b
        /*009e*/ 	.short	0x00ff


	//----- nvinfo : EIATTR_NUM_BARRIERS
	.align		4
        /*00a0*/ 	.byte	0x02, 0x4c
        /*00a2*/ 	.byte	0x01
	.zero		1


	//----- nvinfo : EIATTR_MERCURY_ISA_VERSION
	.align		4
        /*00a4*/ 	.byte	0x03, 0x5f
        /*00a6*/ 	.short	0x0101


	//----- nvinfo : EIATTR_COOP_GROUP_MASK_REGIDS
	.align		4
        /*00a8*/ 	.byte	0x04, 0x29
        /*00aa*/ 	.short	(.L_29 - .L_28)


	//   ....[0]....
.L_28:
        /*00ac*/ 	.word	0xffffffff


	//   ....[1]....
        /*00b0*/ 	.word	0xffffffff


	//   ....[2]....
        /*00b4*/ 	.word	0xffffffff


	//   ....[3]....
        /*00b8*/ 	.word	0xffffffff


	//   ....[4]....
        /*00bc*/ 	.word	0xffffffff


	//   ....[5]....
        /*00c0*/ 	.word	0xffffffff


	//   ....[6]....
        /*00c4*/ 	.word	0xffffffff


	//   ....[7]....
        /*00c8*/ 	.word	0xffffffff


	//   ....[8]....
        /*00cc*/ 	.word	0xffffffff


	//   ....[9]....
        /*00d0*/ 	.word	0xffffffff


	//   ....[10]....
        /*00d4*/ 	.word	0x05000019


	//   ....[11]....
        /*00d8*/ 	.word	0x05000019


	//   ....[12]....
        /*00dc*/ 	.word	0x05000019


	//   ....[13]....
        /*00e0*/ 	.word	0x05000019


	//   ....[14]....
        /*00e4*/ 	.word	0x05000019


	//   ....[15]....
        /*00e8*/ 	.word	0x05000019


	//   ....[16]....
        /*00ec*/ 	.word	0x05000019


	//   ....[17]....
        /*00f0*/ 	.word	0x05000019


	//   ....[18]....
        /*00f4*/ 	.word	0x05000019


	//   ....[19]....
        /*00f8*/ 	.word	0x05000019


	//----- nvinfo : EIATTR_COOP_GROUP_INSTR_OFFSETS
	.align		4
.L_29:
        /*00fc*/ 	.byte	0x04, 0x28
        /*00fe*/ 	.short	(.L_31 - .L_30)


	//   ....[0]....
.L_30:
        /*0100*/ 	.word	0x00002a60


	//   ....[1]....
        /*0104*/ 	.word	0x00002a80


	//   ....[2]....
        /*0108*/ 	.word	0x00002aa0


	//   ....[3]....
        /*010c*/ 	.word	0x00002ac0


	//   ....[4]....
        /*0110*/ 	.word	0x00002ae0


	//   ....[5]....
        /*0114*/ 	.word	0x00002fc0


	//   ....[6]....
        /*0118*/ 	.word	0x00002fe0


	//   ....[7]....
        /*011c*/ 	.word	0x00003000


	//   ....[8]....
        /*0120*/ 	.word	0x00003020


	//   ....[9]....
        /*0124*/ 	.word	0x00003040


	//   ....[10]....
        /*0128*/ 	.word	0x00007210


	//   ....[11]....
        /*012c*/ 	.word	0x000072a0


	//   ....[12]....
        /*0130*/ 	.word	0x00007310


	//   ....[13]....
        /*0134*/ 	.word	0x00007380


	//   ....[14]....
        /*0138*/ 	.word	0x000073f0


	//   ....[15]....
        /*013c*/ 	.word	0x00007490


	//   ....[16]....
        /*0140*/ 	.word	0x00007520


	//   ....[17]....
        /*0144*/ 	.word	0x00007590


	//   ....[18]....
        /*0148*/ 	.word	0x00007600


	//   ....[19]....
        /*014c*/ 	.word	0x00007670


	//----- nvinfo : EIATTR_VRC_CTA_INIT_COUNT
	.align		4
.L_31:
        /*0150*/ 	.byte	0x02, 0x4a
	.zero		1
	.zero		1


	//----- nvinfo : EIATTR_EXIT_INSTR_OFFSETS
	.align		4
        /*0154*/ 	.byte	0x04, 0x1c
        /*0156*/ 	.short	(.L_33 - .L_32)


	//   ....[0]....
.L_32:
        /*0158*/ 	.word	0x00006f80


	//   ....[1]....
        /*015c*/ 	.word	0x000071a0


	//----- nvinfo : EIATTR_CRS_STACK_SIZE
	.align		4
.L_33:
        /*0160*/ 	.byte	0x04, 0x1e
        /*0162*/ 	.short	(.L_35 - .L_34)
.L_34:
        /*0164*/ 	.word	0x00000000


	//----- nvinfo : EIATTR_CBANK_PARAM_SIZE
	.align		4
.L_35:
        /*0168*/ 	.byte	0x03, 0x19
        /*016a*/ 	.short	0x0034


	//----- nvinfo : EIATTR_PARAM_CBANK
	.align		4
        /*016c*/ 	.byte	0x04, 0x0a
        /*016e*/ 	.short	(.L_37 - .L_36)
	.align		4
.L_36:
        /*0170*/ 	.word	index@(.nv.constant0.fa_phase3_stable_kernel)
        /*0174*/ 	.short	0x0380
        /*0176*/ 	.short	0x0034


	//----- nvinfo : EIATTR_SW_WAR
	.align		4
.L_37:
        /*0178*/ 	.byte	0x04, 0x36
        /*017a*/ 	.short	(.L_39 - .L_38)
.L_38:
        /*017c*/ 	.word	0x00000008
.L_39:


//--------------------- .nv.callgraph             --------------------------
	.section	.nv.callgraph,"",@"SHT_CUDA_CALLGRAPH"
	.align	4
	.sectionentsize	8
	.align		4
        /*0000*/ 	.word	0x00000000
	.align		4
        /*0004*/ 	.word	0xffffffff
	.align		4
        /*0008*/ 	.word	0x00000000
	.align		4
        /*000c*/ 	.word	0xfffffffe
	.align		4
        /*0010*/ 	.word	0x00000000
	.align		4
        /*0014*/ 	.word	0xfffffffd
	.align		4
        /*0018*/ 	.word	0x00000000
	.align		4
        /*001c*/ 	.word	0xfffffffc


//--------------------- .text.fa_phase3_stable_kernel --------------------------
	.section	.text.fa_phase3_stable_kernel,"ax",@progbits
	.align	128
        .global         fa_phase3_stable_kernel
        .type           fa_phase3_stable_kernel,@function
        .size           fa_phase3_stable_kernel,(.L_x_62 - fa_phase3_stable_kernel)
        .other          fa_phase3_stable_kernel,@"STO_CUDA_ENTRY STV_DEFAULT"
fa_phase3_stable_kernel:
.text.fa_phase3_stable_kernel:
[----:B------:R-:W0:Y:S01]  /*0000*/  LDC R1, c[0x0][0x37c] ;  /* 0x0000df00ff017b82 */ /* 0x000e220000000800 */
[----:B------:R-:W1:Y:S07]  /*0010*/  S2R R6, SR_TID.X ;  /* 0x0000000000067919 */ /* 0x000e6e0000002100 */
[----:B------:R-:W-:Y:S01]  /*0020*/  S2UR UR4, SR_CTAID.Z ;  /* 0x00000000000479c3 */ /* 0x000fe20000002700 */
[----:B------:R-:W2:Y:S01]  /*0030*/  LDCU UR6, c[0x0][0x3a4] ;  /* 0x00007480ff0677ac */ /* 0x000ea20008000800 */
[----:B0-----:R-:W-:Y:S01]  /*0040*/  IADD3 R1, PT, PT, R1, -0x520, RZ ;  /* 0xfffffae001017810 */ /* 0x001fe20007ffe0ff */
[----:B------:R-:W-:Y:S01]  /*0050*/  BSSY.RECONVERGENT B0, `(.L_x_0) ;  /* 0x0000026000007945 */ /* 0x000fe20003800200 */
[----:B------:R-:W0:Y:S02]  /*0060*/  LDCU.64 UR8, c[0x0][0x358] ;  /* 0x00006b00ff0877ac */ /* 0x000e240008000a00 */
[----:B------:R-:W-:-:S02]  /*0070*/  R2UR UR10, R1 ;  /* 0x00000000010a72ca */ /* 0x000fc400000e0000 */
[----:B------:R-:W2:Y:S01]  /*0080*/  S2UR UR5, SR_CTAID.Y ;  /* 0x00000000000579c3 */ /* 0x000ea20000002600 */
[----:B------:R-:W3:Y:S10]  /*0090*/  LDCU UR7, c[0x0][0x3ac] ;  /* 0x00007580ff0777ac */ /* 0x000ef40008000800 */
[----:B------:R-:W-:-:S02]  /*00a0*/  UIADD3 UR11, UPT, UPT, UR10, 0x10, URZ ;  /* 0x000000100a0b7890 */ /* 0x000fc4000fffe0ff */
[----:B------:R-:W-:Y:S01]  /*00b0*/  UIADD3 UR12, UPT, UPT, UR10, 0x20, URZ ;  /* 0x000000200a0c7890 */ /* 0x000fe2000fffe0ff */
[C---:B-1----:R-:W-:Y:S01]  /*00c0*/  ISETP.GT.U32.AND P0, PT, R6.reuse, 0x1ff, PT ;  /* 0x000001ff0600780c */ /* 0x042fe20003f04070 */
[----:B--2---:R-:W-:Y:S01]  /*00d0*/  UIMAD UR4, UR4, UR6, UR5 ;  /* 0x00000006040472a4 */ /* 0x004fe2000f8e0205 */
[----:B------:R-:W-:-:S11]  /*00e0*/  LOP3.LUT R12, R6, 0x1f, RZ, 0xc0, !PT ;  /* 0x0000001f060c7812 */ /* 0x000fd600078ec0ff */
[----:B0--3--:R-:W-:Y:S05]  /*00f0*/  @P0 BRA `(.L_x_1) ;  /* 0x00000000006c0947 */ /* 0x009fea0003800000 */
[----:B------:R-:W0:Y:S01]  /*0100*/  S2UR UR6, SR_CgaCtaId ;  /* 0x00000000000679c3 */ /* 0x000e220000008800 */
[----:B------:R-:W1:Y:S01]  /*0110*/  S2R R9, SR_CTAID.X ;  /* 0x0000000000097919 */ /* 0x000e620000002500 */
[----:B------:R-:W-:Y:S01]  /*0120*/  UMOV UR5, 0x400 ;  /* 0x0000040000057882 */ /* 0x000fe20000000000 */
[C---:B------:R-:W-:Y:S02]  /*0130*/  SHF.L.U32 R0, R6.reuse, 0x3, RZ ;  /* 0x0000000306007819 */ /* 0x040fe400000006ff */
[----:B------:R-:W-:Y:S02]  /*0140*/  SHF.L.U32 R2, R6, 0x2, RZ ;  /* 0x0000000206027819 */ /* 0x000fe400000006ff */
[----:B------:R-:W-:Y:S01]  /*0150*/  LOP3.LUT R3, R0, 0x78, RZ, 0xc0, !PT ;  /* 0x0000007800037812 */ /* 0x000fe200078ec0ff */
[----:B------:R-:W2:Y:S01]  /*0160*/  LDC R11, c[0x0][0x360] ;  /* 0x0000d800ff0b7b82 */ /* 0x000ea20000000800 */
[----:B------:R-:W-:Y:S02]  /*0170*/  SHF.R.U32.HI R0, RZ, 0x4, R6 ;  /* 0x00000004ff007819 */ /* 0x000fe40000011606 */
[----:B------:R-:W-:-:S05]  /*0180*/  LOP3.LUT R6, R2, 0x3c, RZ, 0xc0, !PT ;  /* 0x0000003c02067812 */ /* 0x000fca00078ec0ff */
[----:B------:R-:W3:Y:S08]  /*0190*/  LDC R10, c[0x0][0x3a8] ;  /* 0x0000ea00ff0a7b82 */ /* 0x000ef00000000800 */
[----:B------:R-:W4:Y:S01]  /*01a0*/  LDC.64 R4, c[0x0][0x380] ;  /* 0x0000e000ff047b82 */ /* 0x000f220000000a00 */
[----:B0-----:R-:W-:-:S06]  /*01b0*/  ULEA UR5, UR6, UR5, 0x18 ;  /* 0x0000000506057291 */ /* 0x001fcc000f8ec0ff */
[----:B------:R-:W-:-:S07]  /*01c0*/  IADD3 R7, PT, PT, R3, UR5, RZ ;  /* 0x0000000503077c10 */ /* 0x000fce000fffe0ff */
.L_x_4:
[----:B01----:R-:W-:Y:S01]  /*01d0*/  LEA R3, R9, R0, 0x5 ;  /* 0x0000000009037211 */ /* 0x003fe200078e28ff */
[----:B------:R-:W-:Y:S03]  /*01e0*/  BSSY.RECONVERGENT B1, `(.L_x_2) ;  /* 0x0000009000017945 */ /* 0x000fe60003800200 */
[----:B---3--:R-:W-:-:S13]  /*01f0*/  ISETP.GE.AND P0, PT, R3, R10, PT ;  /* 0x0000000a0300720c */ /* 0x008fda0003f06270 */
[----:B------:R-:W-:Y:S05]  /*0200*/  @P0 BRA `(.L_x_3) ;  /* 0x0000000000180947 */ /* 0x000fea0003800000 */
[----:B------:R-:W-:-:S04]  /*0210*/  IMAD R3, R10, UR4, R3 ;  /* 0x000000040a037c24 */ /* 0x000fc8000f8e0203 */
[----:B------:R-:W-:-:S04]  /*0220*/  IMAD R3, R3, UR7, R6 ;  /* 0x0000000703037c24 */ /* 0x000fc8000f8e0206 */
[----:B----4-:R-:W-:-:S06]  /*0230*/  IMAD.WIDE R2, R3, 0x2, R4 ;  /* 0x0000000203027825 */ /* 0x010fcc00078e0204 */
[----:B------:R-:W3:Y:S01]  /*0240*/  LDG.E.64.CONSTANT R2, desc[UR8][R2.64] ;  /* 0x0000000802027981 */ /* 0x000ee2000c1e9b00 */
[----:B------:R-:W-:-:S05]  /*0250*/  LEA R8, R0, R7, 0x7 ;  /* 0x0000000700087211 */ /* 0x000fca00078e38ff */
[----:B---3--:R0:W-:Y:S02]  /*0260*/  STS.64 [R8], R2 ;  /* 0x0000000208007388 */ /* 0x0081e40000000a00 */
.L_x_3:
[----:B------:R-:W-:Y:S05]  /*0270*/  BSYNC.RECONVERGENT B1 ;  /* 0x0000000000017941 */ /* 0x000fea0003800200 */
.L_x_2:
[----:B--2---:R-:W-:-:S04]  /*0280*/  LEA.HI R0, R11, R0, RZ, 0x1c ;  /* 0x000000000b007211 */ /* 0x004fc800078fe0ff */
[----:B------:R-:W-:-:S13]  /*0290*/  ISETP.GE.U32.AND P0, PT, R0, 0x20, PT ;  /* 0x000000200000780c */ /* 0x000fda0003f06070 */
[----:B------:R-:W-:Y:S05]  /*02a0*/  @!P0 BRA `(.L_x_4) ;  /* 0xfffffffc00c88947 */ /* 0x000fea000383ffff */
.L_x_1:
[----:B------:R-:W-:Y:S05]  /*02b0*/  BSYNC.RECONVERGENT B0 ;  /* 0x0000000000007941 */ /* 0x000fea0003800200 */
.L_x_0:
[----:B------:R-:W0:Y:S01]  /*02c0*/  LDCU UR5, c[0x0][0x3a8] ;  /* 0x00007500ff0577ac */ /* 0x000e220008000800 */
[----:B----4-:R-:W-:Y:S01]  /*02d0*/  MOV R4, 0xff800000 ;  /* 0xff80000000047802 */ /* 0x010fe20000000f00 */
[----:B------:R1:W-:Y:S01]  /*02e0*/  STL.128 [R1+0x20], RZ ;  /* 0x000020ff01007387 */ /* 0x0003e20000100c00 */
[----:B------:R-:W-:Y:S02]  /*02f0*/  MOV R5, 0xff800000 ;  /* 0xff80000000057802 */ /* 0x000fe40000000f00 */
[----:B------:R-:W-:Y:S01]  /*0300*/  MOV R6, 0xff800000 ;  /* 0xff80000000067802 */ /* 0x000fe20000000f00 */
[----:B------:R1:W-:Y:S01]  /*0310*/  STL.128 [R1+0x30], RZ ;  /* 0x000030ff01007387 */ /* 0x0003e20000100c00 */
[----:B------:R-:W-:-:S03]  /*0320*/  MOV R7, 0xff800000 ;  /* 0xff80000000077802 */ /* 0x000fc60000000f00 */
[----:B------:R1:W-:Y:S04]  /*0330*/  STL.128 [R1+0x40], RZ ;  /* 0x000040ff01007387 */ /* 0x0003e80000100c00 */
[----:B------:R1:W-:Y:S04]  /*0340*/  STL.128 [R1], R4 ;  /* 0x0000000401007387 */ /* 0x0003e80000100c00 */
[----:B------:R1:W-:Y:S01]  /*0350*/  STL.128 [R1+0x50], RZ ;  /* 0x000050ff01007387 */ /* 0x0003e20000100c00 */
[----:B0-----:R-:W-:-:S03]  /*0360*/  MOV R2, UR5 ;  /* 0x0000000500027c02 */ /* 0x001fc60008000f00 */
[----:B------:R1:W-:Y:S01]  /*0370*/  STL.128 [R1+0x60], RZ ;  /* 0x000060ff01007387 */ /* 0x0003e20000100c00 */
[----:B------:R-:W-:-:S03]  /*0380*/  ISETP.GE.AND P0, PT, R2, 0x1, PT ;  /* 0x000000010200780c */ /* 0x000fc60003f06270 */
[----:B------:R1:W-:Y:S04]  /*0390*/  STL.128 [R1+0x70], RZ ;  /* 0x000070ff01007387 */ /* 0x0003e80000100c00 */
        /* <DEDUP_REMOVED lines=58> */
[----:B------:R1:W-:Y:S01]  /*0740*/  STL.128 [R1+0x410], RZ ;  /* 0x000410ff01007387 */ /* 0x0003e20000100c00 */
[----:B------:R-:W-:Y:S06]  /*0750*/  BAR.SYNC.DEFER_BLOCKING 0x0 ;  /* 0x0000000000007b1d */ /* 0x000fec0000010000 */
[----:B------:R-:W-:Y:S05]  /*0760*/  @!P0 BRA `(.L_x_5) ;  /* 0x0000006000088947 */ /* 0x000fea0003800000 */
[----:B------:R-:W-:Y:S01]  /*0770*/  IADD3 R3, PT, PT, R1, 0x420, RZ ;  /* 0x0000042001037810 */ /* 0x000fe20007ffe0ff */
[----:B------:R-:W-:Y:S01]  /*0780*/  HFMA2 R14, -RZ, RZ, 0, 0 ;  /* 0x00000000ff0e7431 */ /* 0x000fe200000001ff */
[----:B------:R-:W0:Y:S02]  /*0790*/  LDCU UR10, c[0x0][0x360] ;  /* 0x00006c00ff0a77ac */ /* 0x000e240008000800 */
[----:B------:R-:W-:Y:S01]  /*07a0*/  LEA R12, R12, R3, 0x2 ;  /* 0x000000030c0c7211 */ /* 0x000fe200078e10ff */
[----:B------:R-:W2:Y:S01]  /*07b0*/  LDCU UR14, c[0x0][0x3ac] ;  /* 0x00007580ff0e77ac */ /* 0x000ea20008000800 */
[----:B------:R-:W3:Y:S05]  /*07c0*/  LDCU UR13, c[0x0][0x3b0] ;  /* 0x00007600ff0d77ac */ /* 0x000eea0008000800 */
.L_x_24:
[----:B------:R-:W4:Y:S01]  /*07d0*/  S2R R16, SR_TID.X ;  /* 0x0000000000107919 */ /* 0x000f220000002100 */
[----:B------:R-:W0:Y:S01]  /*07e0*/  LDC R15, c[0x0][0x3a8] ;  /* 0x0000ea00ff0f7b82 */ /* 0x000e220000000800 */
[----:B------:R-:W-:Y:S01]  /*07f0*/  BSSY.RECONVERGENT B0, `(.L_x_6) ;  /* 0x0000025000007945 */ /* 0x000fe20003800200 */
[----:B------:R-:W-:-:S06]  /*0800*/  SHF.L.U32 R39, R14, 0x6, RZ ;  /* 0x000000060e277819 */ /* 0x000fcc00000006ff */
[----:B-1----:R-:W1:Y:S08]  /*0810*/  LDC.64 R6, c[0x0][0x388] ;  /* 0x0000e200ff067b82 */ /* 0x002e700000000a00 */
[----:B------:R-:W0:Y:S01]  /*0820*/  LDC.64 R8, c[0x0][0x390] ;  /* 0x0000e400ff087b82 */ /* 0x000e220000000a00 */
[----:B----4-:R-:W-:-:S07]  /*0830*/  SHF.R.U32.HI R0, RZ, 0x4, R16 ;  /* 0x00000004ff007819 */ /* 0x010fce0000011610 */
.L_x_9:
[----:B0-----:R-:W-:Y:S01]  /*0840*/  IADD3 R2, PT, PT, R39, R0, RZ ;  /* 0x0000000027027210 */ /* 0x001fe20007ffe0ff */
[----:B------:R-:W-:Y:S01]  /*0850*/  BSSY.RECONVERGENT B1, `(.L_x_7) ;  /* 0x000001b000017945 */ /* 0x000fe20003800200 */
[----:B0-----:R-:W-:Y:S02]  /*0860*/  MOV R17, UR10 ;  /* 0x0000000a00117c02 */ /* 0x001fe40008000f00 */
[----:B------:R-:W-:-:S13]  /*0870*/  ISETP.GE.AND P0, PT, R2, R15, PT ;  /* 0x0000000f0200720c */ /* 0x000fda0003f06270 */
[----:B------:R-:W-:Y:S05]  /*0880*/  @P0 BRA `(.L_x_8) ;  /* 0x00000000005c0947 */ /* 0x000fea0003800000 */
[----:B------:R-:W0:Y:S01]  /*0890*/  S2R R10, SR_TID.X ;  /* 0x00000000000a7919 */ /* 0x000e220000002100 */
[----:B------:R-:W-:Y:S01]  /*08a0*/  IMAD R2, R15, UR4, R2 ;  /* 0x000000040f027c24 */ /* 0x000fe2000f8e0202 */
[----:B0-----:R-:W-:-:S04]  /*08b0*/  SHF.L.U32 R3, R10, 0x2, RZ ;  /* 0x000000020a037819 */ /* 0x001fc800000006ff */
[----:B------:R-:W-:-:S05]  /*08c0*/  LOP3.LUT R3, R3, 0x3c, RZ, 0xc0, !PT ;  /* 0x0000003c03037812 */ /* 0x000fca00078ec0ff */
[----:B--2---:R-:W-:-:S04]  /*08d0*/  IMAD R5, R2, UR14, R3 ;  /* 0x0000000e02057c24 */ /* 0x004fc8000f8e0203 */
[----:B-1----:R-:W-:-:S04]  /*08e0*/  IMAD.WIDE R2, R5, 0x2, R6 ;  /* 0x0000000205027825 */ /* 0x002fc800078e0206 */
[----:B------:R-:W-:Y:S02]  /*08f0*/  IMAD.WIDE R4, R5, 0x2, R8 ;  /* 0x0000000205047825 */ /* 0x000fe400078e0208 */
[----:B------:R-:W2:Y:S04]  /*0900*/  LDG.E.64.CONSTANT R2, desc[UR8][R2.64] ;  /* 0x0000000802027981 */ /* 0x000ea8000c1e9b00 */
[----:B------:R-:W4:Y:S01]  /*0910*/  LDG.E.64.CONSTANT R4, desc[UR8][R4.64] ;  /* 0x0000000804047981 */ /* 0x000f22000c1e9b00 */
[----:B------:R-:W0:Y:S01]  /*0920*/  S2UR UR7, SR_CgaCtaId ;  /* 0x00000000000779c3 */ /* 0x000e220000008800 */
[----:B------:R-:W-:Y:S01]  /*0930*/  UMOV UR6, 0x400 ;  /* 0x0000040000067882 */ /* 0x000fe20000000000 */
[----:B------:R-:W-:Y:S01]  /*0940*/  SHF.L.U32 R10, R10, 0x3, RZ ;  /* 0x000000030a0a7819 */ /* 0x000fe200000006ff */
[----:B------:R-:W-:-:S02]  /*0950*/  UIADD3 UR5, UPT, UPT, UR6, 0x1000, URZ ;  /* 0x0000100006057890 */ /* 0x000fc4000fffe0ff */
[----:B------:R-:W-:Y:S01]  /*0960*/  UIADD3 UR6, UPT, UPT, UR6, 0x3000, URZ ;  /* 0x0000300006067890 */ /* 0x000fe2000fffe0ff */
[----:B------:R-:W-:Y:S01]  /*0970*/  LOP3.LUT R10, R10, 0x78, RZ, 0xc0, !PT ;  /* 0x000000780a0a7812 */ /* 0x000fe200078ec0ff */
[----:B0-----:R-:W-:Y:S02]  /*0980*/  ULEA UR5, UR7, UR5, 0x18 ;  /* 0x0000000507057291 */ /* 0x001fe4000f8ec0ff */
[----:B------:R-:W-:-:S04]  /*0990*/  ULEA UR6, UR7, UR6, 0x18 ;  /* 0x0000000607067291 */ /* 0x000fc8000f8ec0ff */
[C---:B------:R-:W-:Y:S02]  /*09a0*/  IADD3 R11, PT, PT, R10.reuse, UR5, RZ ;  /* 0x000000050a0b7c10 */ /* 0x040fe4000fffe0ff */
[----:B------:R-:W-:Y:S02]  /*09b0*/  IADD3 R13, PT, PT, R10, UR6, RZ ;  /* 0x000000060a0d7c10 */ /* 0x000fe4000fffe0ff */
[C---:B------:R-:W-:Y:S02]  /*09c0*/  LEA R11, R0.reuse, R11, 0x7 ;  /* 0x0000000b000b7211 */ /* 0x040fe400078e38ff */
[----:B------:R-:W-:-:S03]  /*09d0*/  LEA R13, R0, R13, 0x7 ;  /* 0x0000000d000d7211 */ /* 0x000fc600078e38ff */
[----:B--2---:R0:W-:Y:S04]  /*09e0*/  STS.64 [R11], R2 ;  /* 0x000000020b007388 */ /* 0x0041e80000000a00 */
[----:B----4-:R0:W-:Y:S02]  /*09f0*/  STS.64 [R13], R4 ;  /* 0x000000040d007388 */ /* 0x0101e40000000a00 */
.L_x_8:
[----:B--23--:R-:W-:Y:S05]  /*0a00*/  BSYNC.RECONVERGENT B1 ;  /* 0x0000000000017941 */ /* 0x00cfea0003800200 */
.L_x_7:
[----:B------:R-:W-:-:S04]  /*0a10*/  LEA.HI R0, R17, R0, RZ, 0x1c ;  /* 0x0000000011007211 */ /* 0x000fc800078fe0ff */
[----:B------:R-:W-:-:S13]  /*0a20*/  ISETP.GE.U32.AND P0, PT, R0, 0x40, PT ;  /* 0x000000400000780c */ /* 0x000fda0003f06070 */
[----:B------:R-:W-:Y:S05]  /*0a30*/  @!P0 BRA `(.L_x_9) ;  /* 0xfffffffc00808947 */ /* 0x000fea000383ffff */
[----:B------:R-:W-:Y:S05]  /*0a40*/  BSYNC.RECONVERGENT B0 ;  /* 0x0000000000007941 */ /* 0x000fea0003800200 */
.L_x_6:
[----:B------:R-:W2:Y:S01]  /*0a50*/  S2R R0, SR_TID.X ;  /* 0x0000000000007919 */ /* 0x000ea20000002100 */
[----:B0-----:R-:W0:Y:S01]  /*0a60*/  LDC R2, c[0x0][0x3a8] ;  /* 0x0000ea00ff027b82 */ /* 0x001e220000000800 */
[----:B------:R-:W-:Y:S01]  /*0a70*/  LOP3.LUT R18, R16, 0x1f, RZ, 0xc0, !PT ;  /* 0x0000001f10127812 */ /* 0x000fe200078ec0ff */
[----:B------:R-:W-:Y:S01]  /*0a80*/  HFMA2 R20, -RZ, RZ, 0, 3.814697265625e-06 ;  /* 0x00000040ff147431 */ /* 0x000fe200000001ff */
[----:B------:R-:W3:Y:S01]  /*0a90*/  S2R R41, SR_CTAID.X ;  /* 0x0000000000297919 */ /* 0x000ee20000002500 */
[----:B------:R-:W-:Y:S02]  /*0aa0*/  MOV R3, 0x4 ;  /* 0x0000000400037802 */ /* 0x000fe40000000f00 */
[C---:B------:R-:W-:Y:S02]  /*0ab0*/  IADD3 R43, PT, PT, R39.reuse, 0x2d, RZ ;  /* 0x0000002d272b7810 */ /* 0x040fe40007ffe0ff */
[C---:B------:R-:W-:Y:S01]  /*0ac0*/  IADD3 R45, PT, PT, R39.reuse, 0x2f, RZ ;  /* 0x0000002f272d7810 */ /* 0x040fe20007ffe0ff */
[----:B------:R-:W-:Y:S01]  /*0ad0*/  IMAD R24, R18, R3, UR12 ;  /* 0x0000000c12187e24 */ /* 0x000fe2000f8e0203 */
[----:B------:R-:W-:-:S02]  /*0ae0*/  IADD3 R47, PT, PT, R39, 0x32, RZ ;  /* 0x00000032272f7810 */ /* 0x000fc40007ffe0ff */
[C---:B------:R-:W-:Y:S02]  /*0af0*/  IADD3 R49, PT, PT, R39.reuse, 0x33, RZ ;  /* 0x0000003327317810 */ /* 0x040fe40007ffe0ff */
[C---:B------:R-:W-:Y:S02]  /*0b00*/  IADD3 R51, PT, PT, R39.reuse, 0x39, RZ ;  /* 0x0000003927337810 */ /* 0x040fe40007ffe0ff */
[C---:B------:R-:W-:Y:S02]  /*0b10*/  IADD3 R53, PT, PT, R39.reuse, 0x3a, RZ ;  /* 0x0000003a27357810 */ /* 0x040fe40007ffe0ff */
[C---:B------:R-:W-:Y:S02]  /*0b20*/  IADD3 R55, PT, PT, R39.reuse, 0x3b, RZ ;  /* 0x0000003b27377810 */ /* 0x040fe40007ffe0ff */
[C---:B------:R-:W-:Y:S02]  /*0b30*/  IADD3 R57, PT, PT, R39.reuse, 0x3d, RZ ;  /* 0x0000003d27397810 */ /* 0x040fe40007ffe0ff */
[----:B------:R-:W-:-:S02]  /*0b40*/  IADD3 R59, PT, PT, R39, 0x3e, RZ ;  /* 0x0000003e273b7810 */ /* 0x000fc40007ffe0ff */
[----:B------:R-:W-:Y:S02]  /*0b50*/  MOV R22, UR11 ;  /* 0x0000000b00167c02 */ /* 0x000fe40008000f00 */
[----:B------:R-:W-:Y:S02]  /*0b60*/  IADD3 R24, PT, PT, R24, 0x80, RZ ;  /* 0x0000008018187810 */ /* 0x000fe40007ffe0ff */
[----:B--2---:R-:W-:-:S04]  /*0b70*/  SHF.R.U32.HI R0, RZ, 0x3, R0 ;  /* 0x00000003ff007819 */ /* 0x004fc80000011600 */
[----:B------:R-:W-:-:S04]  /*0b80*/  LOP3.LUT R0, R0, 0x7c, RZ, 0xc0, !PT ;  /* 0x0000007c00007812 */ /* 0x000fc800078ec0ff */
[----:B---3--:R-:W-:Y:S02]  /*0b90*/  LEA R41, R41, R0, 0x5 ;  /* 0x0000000029297211 */ /* 0x008fe400078e28ff */
[----:B------:R-:W-:Y:S01]  /*0ba0*/  MOV R0, R1 ;  /* 0x0000000100007202 */ /* 0x000fe20000000f00 */
[----:B------:R-:W-:Y:S06]  /*0bb0*/  BAR.SYNC.DEFER_BLOCKING 0x0 ;  /* 0x0000000000007b1d */ /* 0x000fec0000010000 */
.L_x_23:
[----:B0-----:R-:W-:Y:S01]  /*0bc0*/  ISETP.GE.AND P0, PT, R41, R2, PT ;  /* 0x000000022900720c */ /* 0x001fe20003f06270 */
[----:B------:R-:W-:-:S12]  /*0bd0*/  BSSY B0, `(.L_x_10) ;  /* 0x00005ad000007945 */ /* 0x000fd80003800000 */
[----:B------:R-:W-:Y:S05]  /*0be0*/  @P0 BRA `(.L_x_11) ;  /* 0x0000005800ac0947 */ /* 0x000fea0003800000 */
[----:B------:R-:W0:Y:S01]  /*0bf0*/  S2R R3, SR_TID.X ;  /* 0x0000000000037919 */ /* 0x000e220000002100 */
[----:B------:R-:W-:Y:S01]  /*0c00*/  LOP3.LUT R13, R39, 0x1f, R16, 0xf8, !PT ;  /* 0x0000001f270d7812 */ /* 0x000fe200078ef810 */
[----:B------:R-:W-:Y:S01]  /*0c10*/  BSSY.RECONVERGENT B1, `(.L_x_12) ;  /* 0x00000f4000017945 */ /* 0x000fe20003800200 */
[----:B------:R-:W-:Y:S01]  /*0c20*/  MOV R28, 0x400 ;  /* 0x00000400001c7802 */ /* 0x000fe20000000f00 */
[----:B------:R-:W2:Y:S01]  /*0c30*/  S2R R5, SR_CgaCtaId ;  /* 0x0000000000057919 */ /* 0x000ea20000008800 */
[----:B------:R-:W-:Y:S02]  /*0c40*/  ISETP.GE.AND P0, PT, R13, R2, PT ;  /* 0x000000020d00720c */ /* 0x000fe40003f06270 */
[----:B0-----:R-:W-:Y:S02]  /*0c50*/  SHF.L.U32 R3, R3, 0x4, RZ ;  /* 0x0000000403037819 */ /* 0x001fe400000006ff */
[----:B--2---:R-:W-:Y:S02]  /*0c60*/  LEA R4, R5, R28, 0x18 ;  /* 0x0000001c05047211 */ /* 0x004fe400078ec0ff */
[----:B------:R-:W-:-:S04]  /*0c70*/  LOP3.LUT R3, R3, 0x3e00, RZ, 0xc0, !PT ;  /* 0x00003e0003037812 */ /* 0x000fc800078ec0ff */
[----:B------:R-:W-:-:S03]  /*0c80*/  IADD3 R4, PT, PT, R20, R4, R3 ;  /* 0x0000000414047210 */ /* 0x000fc60007ffe003 */
[----:B------:R-:W-:Y:S05]  /*0c90*/  @P0 BRA `(.L_x_13) ;  /* 0x0000000c009c0947 */ /* 0x000fea0003800000 */
[----:B-1----:R-:W-:Y:S01]  /*0ca0*/  IADD3 R6, PT, PT, R28, 0x1000, RZ ;  /* 0x000010001c067810 */ /* 0x002fe20007ffe0ff */
[----:B------:R-:W0:Y:S03]  /*0cb0*/  LDS.64 R30, [R4+-0x40] ;  /* 0xffffc000041e7984 */ /* 0x000e260000000a00 */
[----:B------:R-:W-:Y:S01]  /*0cc0*/  LEA R15, R5, R6, 0x18 ;  /* 0x00000006050f7211 */ /* 0x000fe200078ec0ff */
[----:B------:R-:W1:Y:S03]  /*0cd0*/  LDS.64 R36, [R4+-0x38] ;  /* 0xffffc80004247984 */ /* 0x000e660000000a00 */
[----:B------:R-:W-:Y:S01]  /*0ce0*/  LEA R15, R18, R15, 0x7 ;  /* 0x0000000f120f7211 */ /* 0x000fe200078e38ff */
[----:B------:R-:W-:Y:S04]  /*0cf0*/  LDS.64 R26, [R4+-0x30] ;  /* 0xffffd000041a7984 */ /* 0x000fe80000000a00 */
[----:B------:R-:W2:Y:S04]  /*0d00*/  LDS.64 R32, [R15] ;  /* 0x000000000f207984 */ /* 0x000ea80000000a00 */
[----:B------:R-:W3:Y:S04]  /*0d10*/  LDS.64 R60, [R15+0x8] ;  /* 0x000008000f3c7984 */ /* 0x000ee80000000a00 */
[----:B------:R-:W4:Y:S04]  /*0d20*/  LDS.64 R10, [R15+0x10] ;  /* 0x000010000f0a7984 */ /* 0x000f280000000a00 */
[----:B------:R-:W5:Y:S01]  /*0d30*/  LDS.64 R8, [R4+-0x28] ;  /* 0xffffd80004087984 */ /* 0x000f620000000a00 */
[----:B0-----:R-:W-:-:S02]  /*0d40*/  HADD2.F32 R3, -RZ, R30.H0_H0 ;  /* 0x2000001eff037230 */ /* 0x001fc40000004100 */
[----:B------:R-:W-:Y:S02]  /*0d50*/  HADD2.F32 R30, -RZ, R30.H1_H1 ;  /* 0x3000001eff1e7230 */ /* 0x000fe40000004100 */
[----:B------:R-:W-:Y:S02]  /*0d60*/  HADD2.F32 R34, -RZ, R31.H0_H0 ;  /* 0x2000001fff227230 */ /* 0x000fe40000004100 */
[----:B-1----:R-:W-:Y:S02]  /*0d70*/  HADD2.F32 R38, -RZ, R37.H1_H1 ;  /* 0x30000025ff267230 */ /* 0x002fe40000004100 */
[--C-:B--2---:R-:W-:Y:S02]  /*0d80*/  HADD2.F32 R6, -RZ, R32.reuse.H0_H0 ;  /* 0x20000020ff067230 */ /* 0x104fe40000004100 */
[----:B------:R-:W-:Y:S02]  /*0d90*/  HADD2.F32 R32, -RZ, R32.H1_H1 ;  /* 0x30000020ff207230 */ /* 0x000fe40000004100 */
[----:B------:R-:W-:-:S02]  /*0da0*/  HADD2.F32 R17, -RZ, R33.H0_H0 ;  /* 0x20000021ff117230 */ /* 0x000fc40000004100 */
[----:B------:R-:W-:Y:S01]  /*0db0*/  FFMA R3, R3, R6, RZ ;  /* 0x0000000603037223 */ /* 0x000fe200000000ff */
[----:B------:R-:W-:Y:S01]  /*0dc0*/  HADD2.F32 R33, -RZ, R33.H1_H1 ;  /* 0x30000021ff217230 */ /* 0x000fe20000004100 */
[----:B------:R-:W0:Y:S02]  /*0dd0*/  LDS.64 R6, [R15+0x18] ;  /* 0x000018000f067984 */ /* 0x000e240000000a00 */
[----:B------:R-:W-:Y:S01]  /*0de0*/  FFMA R3, R30, R32, R3 ;  /* 0x000000201e037223 */ /* 0x000fe20000000003 */
[----:B------:R-:W-:Y:S02]  /*0df0*/  HADD2.F32 R30, -RZ, R31.H1_H1 ;  /* 0x3000001fff1e7230 */ /* 0x000fe40000004100 */
[----:B------:R-:W-:Y:S02]  /*0e00*/  HADD2.F32 R32, -RZ, R36.H0_H0 ;  /* 0x20000024ff207230 */ /* 0x000fe40000004100 */
[----:B------:R-:W-:Y:S01]  /*0e10*/  FFMA R3, R34, R17, R3 ;  /* 0x0000001122037223 */ /* 0x000fe20000000003 */
[----:B---3--:R-:W-:-:S02]  /*0e20*/  HADD2.F32 R17, -RZ, R60.H0_H0 ;  /* 0x2000003cff117230 */ /* 0x008fc40000004100 */
[----:B------:R-:W-:Y:S02]  /*0e30*/  HADD2.F32 R36, -RZ, R36.H1_H1 ;  /* 0x30000024ff247230 */ /* 0x000fe40000004100 */
[----:B------:R-:W-:Y:S01]  /*0e40*/  FFMA R3, R30, R33, R3 ;  /* 0x000000211e037223 */ /* 0x000fe20000000003 */
[----:B------:R-:W-:Y:S01]  /*0e50*/  HADD2.F32 R60, -RZ, R60.H1_H1 ;  /* 0x3000003cff3c7230 */ /* 0x000fe20000004100 */
[----:B------:R-:W1:Y:S01]  /*0e60*/  LDS.64 R30, [R15+0x20] ;  /* 0x000020000f1e7984 */ /* 0x000e620000000a00 */
[----:B------:R-:W-:Y:S02]  /*0e70*/  HADD2.F32 R34, -RZ, R37.H0_H0 ;  /* 0x20000025ff227230 */ /* 0x000fe40000004100 */
[----:B------:R-:W-:Y:S01]  /*0e80*/  FFMA R3, R32, R17, R3 ;  /* 0x0000001120037223 */ /* 0x000fe20000000003 */
[--C-:B------:R-:W-:Y:S01]  /*0e90*/  HADD2.F32 R17, -RZ, R61.reuse.H0_H0 ;  /* 0x2000003dff117230 */ /* 0x100fe20000004100 */
[----:B------:R-:W2:Y:S01]  /*0ea0*/  LDS.64 R32, [R4+-0x20] ;  /* 0xffffe00004207984 */ /* 0x000ea20000000a00 */
[----:B------:R-:W-:-:S02]  /*0eb0*/  HADD2.F32 R61, -RZ, R61.H1_H1 ;  /* 0x3000003dff3d7230 */ /* 0x000fc40000004100 */
[----:B------:R-:W-:Y:S01]  /*0ec0*/  FFMA R3, R36, R60, R3 ;  /* 0x0000003c24037223 */ /* 0x000fe20000000003 */
[----:B------:R-:W-:-:S03]  /*0ed0*/  HADD2.F32 R36, -RZ, R27.H0_H0 ;  /* 0x2000001bff247230 */ /* 0x000fc60000004100 */
[----:B------:R-:W-:Y:S01]  /*0ee0*/  FFMA R3, R34, R17, R3 ;  /* 0x0000001122037223 */ /* 0x000fe20000000003 */
[----:B------:R-:W-:Y:S02]  /*0ef0*/  HADD2.F32 R34, -RZ, R26.H0_H0 ;  /* 0x2000001aff227230 */ /* 0x000fe40000004100 */
[----:B----4-:R-:W-:Y:S02]  /*0f00*/  HADD2.F32 R17, -RZ, R10.H0_H0 ;  /* 0x2000000aff117230 */ /* 0x010fe40000004100 */
[----:B------:R-:W-:Y:S01]  /*0f10*/  FFMA R3, R38, R61, R3 ;  /* 0x0000003d26037223 */ /* 0x000fe20000000003 */
[----:B------:R-:W-:Y:S02]  /*0f20*/  HADD2.F32 R26, -RZ, R26.H1_H1 ;  /* 0x3000001aff1a7230 */ /* 0x000fe40000004100 */
[----:B------:R-:W-:Y:S02]  /*0f30*/  HADD2.F32 R10, -RZ, R10.H1_H1 ;  /* 0x3000000aff0a7230 */ /* 0x000fe40000004100 */
[----:B------:R-:W-:Y:S01]  /*0f40*/  FFMA R3, R34, R17, R3 ;  /* 0x0000001122037223 */ /* 0x000fe20000000003 */
[----:B------:R-:W-:Y:S01]  /*0f50*/  HADD2.F32 R38, -RZ, R27.H1_H1 ;  /* 0x3000001bff267230 */ /* 0x000fe20000004100 */
[----:B------:R-:W3:Y:S01]  /*0f60*/  LDS.64 R34, [R4+-0x18] ;  /* 0xffffe80004227984 */ /* 0x000ee20000000a00 */
[----:B------:R-:W-:-:S02]  /*0f70*/  HADD2.F32 R17, -RZ, R11.H0_H0 ;  /* 0x2000000bff117230 */ /* 0x000fc40000004100 */
[----:B------:R-:W-:Y:S01]  /*0f80*/  FFMA R3, R26, R10, R3 ;  /* 0x0000000a1a037223 */ /* 0x000fe20000000003 */
[----:B------:R-:W-:Y:S01]  /*0f90*/  HADD2.F32 R11, -RZ, R11.H1_H1 ;  /* 0x3000000bff0b7230 */ /* 0x000fe20000004100 */
[----:B------:R-:W4:Y:S01]  /*0fa0*/  LDS.64 R26, [R15+0x28] ;  /* 0x000028000f1a7984 */ /* 0x000f220000000a00 */
[--C-:B-----5:R-:W-:Y:S02]  /*0fb0*/  HADD2.F32 R10, -RZ, R8.reuse.H0_H0 ;  /* 0x20000008ff0a7230 */ /* 0x120fe40000004100 */
[----:B------:R-:W-:Y:S01]  /*0fc0*/  FFMA R3, R36, R17, R3 ;  /* 0x0000001124037223 */ /* 0x000fe20000000003 */
[----:B------:R-:W-:Y:S01]  /*0fd0*/  HADD2.F32 R8, -RZ, R8.H1_H1 ;  /* 0x30000008ff087230 */ /* 0x000fe20000004100 */
[----:B------:R-:W5:Y:S01]  /*0fe0*/  LDS.64 R36, [R4+-0x10] ;  /* 0xfffff00004247984 */ /* 0x000f620000000a00 */
[--C-:B0-----:R-:W-:Y:S02]  /*0ff0*/  HADD2.F32 R17, -RZ, R6.reuse.H0_H0 ;  /* 0x20000006ff117230 */ /* 0x101fe40000004100 */
[----:B------:R-:W-:Y:S01]  /*1000*/  FFMA R3, R38, R11, R3 ;  /* 0x0000000b26037223 */ /* 0x000fe20000000003 */
[----:B------:R-:W-:-:S02]  /*1010*/  HADD2.F32 R6, -RZ, R6.H1_H1 ;  /* 0x30000006ff067230 */ /* 0x000fc40000004100 */
[----:B------:R-:W-:Y:S02]  /*1020*/  HADD2.F32 R38, -RZ, R9.H0_H0 ;  /* 0x20000009ff267230 */ /* 0x000fe40000004100 */
[----:B------:R-:W-:Y:S01]  /*1030*/  FFMA R3, R10, R17, R3 ;  /* 0x000000110a037223 */ /* 0x000fe20000000003 */
[--C-:B------:R-:W-:Y:S01]  /*1040*/  HADD2.F32 R17, -RZ, R7.reuse.H0_H0 ;  /* 0x20000007ff117230 */ /* 0x100fe20000004100 */
[----:B------:R-:W0:Y:S01]  /*1050*/  LDS.64 R10, [R15+0x30] ;  /* 0x000030000f0a7984 */ /* 0x000e220000000a00 */
[----:B------:R-:W-:Y:S02]  /*1060*/  HADD2.F32 R7, -RZ, R7.H1_H1 ;  /* 0x30000007ff077230 */ /* 0x000fe40000004100 */
[----:B------:R-:W-:Y:S01]  /*1070*/  FFMA R3, R8, R6, R3 ;  /* 0x0000000608037223 */ /* 0x000fe20000000003 */
[----:B------:R-:W-:Y:S02]  /*1080*/  HADD2.F32 R6, -RZ, R9.H1_H1 ;  /* 0x30000009ff067230 */ /* 0x000fe40000004100 */
[----:B-1----:R-:W-:-:S02]  /*1090*/  HADD2.F32 R9, -RZ, R30.H0_H0 ;  /* 0x2000001eff097230 */ /* 0x002fc40000004100 */
[----:B------:R-:W-:Y:S01]  /*10a0*/  FFMA R3, R38, R17, R3 ;  /* 0x0000001126037223 */ /* 0x000fe20000000003 */
[----:B------:R-:W-:Y:S02]  /*10b0*/  HADD2.F32 R30, -RZ, R30.H1_H1 ;  /* 0x3000001eff1e7230 */ /* 0x000fe40000004100 */
[--C-:B--2---:R-:W-:Y:S02]  /*10c0*/  HADD2.F32 R8, -RZ, R32.reuse.H0_H0 ;  /* 0x20000020ff087230 */ /* 0x104fe40000004100 */
[----:B------:R-:W-:Y:S01]  /*10d0*/  FFMA R3, R6, R7, R3 ;  /* 0x0000000706037223 */ /* 0x000fe20000000003 */
[----:B------:R-:W-:Y:S01]  /*10e0*/  HADD2.F32 R32, -RZ, R32.H1_H1 ;  /* 0x30000020ff207230 */ /* 0x000fe20000004100 */
[----:B------:R-:W-:Y:S01]  /*10f0*/  LDS.64 R6, [R15+0x38] ;  /* 0x000038000f067984 */ /* 0x000fe20000000a00 */
[----:B------:R-:W-:Y:S02]  /*1100*/  HADD2.F32 R38, -RZ, R33.H0_H0 ;  /* 0x20000021ff267230 */ /* 0x000fe40000004100 */
[----:B------:R-:W-:Y:S01]  /*1110*/  FFMA R3, R8, R9, R3 ;  /* 0x0000000908037223 */ /* 0x000fe20000000003 */
[----:B------:R-:W-:Y:S01]  /*1120*/  HADD2.F32 R17, -RZ, R31.H0_H0 ;  /* 0x2000001fff117230 */ /* 0x000fe20000004100 */
[----:B------:R-:W1:Y:S01]  /*1130*/  LDS.64 R8, [R4+-0x8] ;  /* 0xfffff80004087984 */ /* 0x000e620000000a00 */
[----:B------:R-:W-:-:S02]  /*1140*/  HADD2.F32 R40, -RZ, R33.H1_H1 ;  /* 0x30000021ff287230 */ /* 0x000fc40000004100 */
[----:B------:R-:W-:Y:S01]  /*1150*/  FFMA R3, R32, R30, R3 ;  /* 0x0000001e20037223 */ /* 0x000fe20000000003 */
[----:B------:R-:W-:Y:S01]  /*1160*/  HADD2.F32 R31, -RZ, R31.H1_H1 ;  /* 0x3000001fff1f7230 */ /* 0x000fe20000004100 */
[----:B------:R-:W2:Y:S02]  /*1170*/  LDS.64 R32, [R4] ;  /* 0x0000000004207984 */ /* 0x000ea40000000a00 */
[----:B------:R-:W-:Y:S01]  /*1180*/  FFMA R3, R38, R17, R3 ;  /* 0x0000001126037223 */ /* 0x000fe20000000003 */
[----:B---3--:R-:W-:-:S03]  /*1190*/  HADD2.F32 R30, -RZ, R34.H0_H0 ;  /* 0x20000022ff1e7230 */ /* 0x008fc60000004100 */
[----:B------:R-:W-:Y:S01]  /*11a0*/  FFMA R3, R40, R31, R3 ;  /* 0x0000001f28037223 */ /* 0x000fe20000000003 */
[----:B------:R-:W-:Y:S02]  /*11b0*/  HADD2.F32 R34, -RZ, R34.H1_H1 ;  /* 0x30000022ff227230 */ /* 0x000fe40000004100 */
[--C-:B----4-:R-:W-:Y:S02]  /*11c0*/  HADD2.F32 R17, -RZ, R26.reuse.H0_H0 ;  /* 0x2000001aff117230 */ /* 0x110fe40000004100 */
[----:B------:R-:W-:Y:S02]  /*11d0*/  HADD2.F32 R26, -RZ, R26.H1_H1 ;  /* 0x3000001aff1a7230 */ /* 0x000fe40000004100 */
[----:B------:R-:W-:Y:S02]  /*11e0*/  HADD2.F32 R38, -RZ, R35.H0_H0 ;  /* 0x20000023ff267230 */ /* 0x000fe40000004100 */
[----:B------:R-:W-:Y:S01]  /*11f0*/  FFMA R3, R30, R17, R3 ;  /* 0x000000111e037223 */ /* 0x000fe20000000003 */
[----:B------:R-:W-:Y:S01]  /*1200*/  HADD2.F32 R17, -RZ, R27.H0_H0 ;  /* 0x2000001bff117230 */ /* 0x000fe20000004100 */
[----:B------:R-:W3:Y:S01]  /*1210*/  LDS.64 R30, [R15+0x40] ;  /* 0x000040000f1e7984 */ /* 0x000ee20000000a00 */
[----:B------:R-:W-:-:S02]  /*1220*/  HADD2.F32 R40, -RZ, R35.H1_H1 ;  /* 0x30000023ff287230 */ /* 0x000fc40000004100 */
[----:B------:R-:W-:Y:S01]  /*1230*/  FFMA R3, R34, R26, R3 ;  /* 0x0000001a22037223 */ /* 0x000fe20000000003 */
[----:B------:R-:W-:Y:S01]  /*1240*/  HADD2.F32 R27, -RZ, R27.H1_H1 ;  /* 0x3000001bff1b7230 */ /* 0x000fe20000004100 */
[----:B------:R-:W4:Y:S01]  /*1250*/  LDS.64 R34, [R4+0x8] ;  /* 0x0000080004227984 */ /* 0x000f220000000a00 */
[----:B-----5:R-:W-:Y:S02]  /*1260*/  HADD2.F32 R26, -RZ, R36.H0_H0 ;  /* 0x20000024ff1a7230 */ /* 0x020fe40000004100 */
[----:B------:R-:W-:Y:S01]  /*1270*/  FFMA R3, R38, R17, R3 ;  /* 0x0000001126037223 */ /* 0x000fe20000000003 */
[----:B0-----:R-:W-:Y:S02]  /*1280*/  HADD2.F32 R17, -RZ, R10.H0_H0 ;  /* 0x2000000aff117230 */ /* 0x001fe40000004100 */
[----:B------:R-:W-:Y:S02]  /*1290*/  HADD2.F32 R36, -RZ, R36.H1_H1 ;  /* 0x30000024ff247230 */ /* 0x000fe40000004100 */
        /* <DEDUP_REMOVED lines=11> */
[----:B------:R-:W-:Y:S02]  /*1350*/  HADD2.F32 R17, -RZ, R6.H0_H0 ;  /* 0x20000006ff117230 */ /* 0x000fe40000004100 */
[----:B------:R-:W-:Y:S02]  /*1360*/  HADD2.F32 R8, -RZ, R8.H1_H1 ;  /* 0x30000008ff087230 */ /* 0x000fe40000004100 */
[----:B------:R-:W-:Y:S01]  /*1370*/  FFMA R3, R10, R11, R3 ;  /* 0x0000000b0a037223 */ /* 0x000fe20000000003 */
[----:B------:R-:W-:Y:S01]  /*1380*/  HADD2.F32 R6, -RZ, R6.H1_H1 ;  /* 0x30000006ff067230 */ /* 0x000fe20000004100 */
[----:B------:R-:W1:Y:S01]  /*1390*/  LDS.64 R10, [R4+0x10] ;  /* 0x00001000040a7984 */ /* 0x000e620000000a00 */
[--C-:B------:R-:W-:Y:S02]  /*13a0*/  HADD2.F32 R38, -RZ, R9.reuse.H1_H1 ;  /* 0x30000009ff267230 */ /* 0x100fe40000004100 */
[----:B------:R-:W-:Y:S01]  /*13b0*/  FFMA R3, R36, R17, R3 ;  /* 0x0000001124037223 */ /* 0x000fe20000000003 */
[----:B------:R-:W-:-:S02]  /*13c0*/  HADD2.F32 R36, -RZ, R9.H0_H0 ;  /* 0x20000009ff247230 */ /* 0x000fc40000004100 */
[--C-:B------:R-:W-:Y:S02]  /*13d0*/  HADD2.F32 R17, -RZ, R7.reuse.H0_H0 ;  /* 0x20000007ff117230 */ /* 0x100fe40000004100 */
[----:B------:R-:W-:Y:S01]  /*13e0*/  FFMA R3, R8, R6, R3 ;  /* 0x0000000608037223 */ /* 0x000fe20000000003 */
[----:B------:R-:W-:Y:S01]  /*13f0*/  HADD2.F32 R7, -RZ, R7.H1_H1 ;  /* 0x30000007ff077230 */ /* 0x000fe20000004100 */
[----:B------:R-:W5:Y:S01]  /*1400*/  LDS.64 R8, [R15+0x50] ;  /* 0x000050000f087984 */ /* 0x000f620000000a00 */
[--C-:B--2---:R-:W-:Y:S02]  /*1410*/  HADD2.F32 R6, -RZ, R32.reuse.H0_H0 ;  /* 0x20000020ff067230 */ /* 0x104fe40000004100 */
[----:B------:R-:W-:Y:S01]  /*1420*/  FFMA R3, R36, R17, R3 ;  /* 0x0000001124037223 */ /* 0x000fe20000000003 */
[----:B------:R-:W-:Y:S02]  /*1430*/  HADD2.F32 R32, -RZ, R32.H1_H1 ;  /* 0x30000020ff207230 */ /* 0x000fe40000004100 */
[----:B---3--:R-:W-:-:S02]  /*1440*/  HADD2.F32 R17, -RZ, R30.H0_H0 ;  /* 0x2000001eff117230 */ /* 0x008fc40000004100 */
[----:B------:R-:W-:Y:S01]  /*1450*/  FFMA R3, R38, R7, R3 ;  /* 0x0000000726037223 */ /* 0x000fe20000000003 */
[----:B------:R-:W-:Y:S02]  /*1460*/  HADD2.F32 R30, -RZ, R30.H1_H1 ;  /* 0x3000001eff1e7230 */ /* 0x000fe40000004100 */
[--C-:B------:R-:W-:Y:S02]  /*1470*/  HADD2.F32 R36, -RZ, R33.reuse.H0_H0 ;  /* 0x20000021ff247230 */ /* 0x100fe40000004100 */
[----:B------:R-:W-:Y:S01]  /*1480*/  FFMA R3, R6, R17, R3 ;  /* 0x0000001106037223 */ /* 0x000fe20000000003 */
[----:B------:R-:W-:Y:S01]  /*1490*/  HADD2.F32 R38, -RZ, R33.H1_H1 ;  /* 0x30000021ff267230 */ /* 0x000fe20000004100 */
[----:B------:R-:W2:Y:S01]  /*14a0*/  LDS.64 R6, [R15+0x58] ;  /* 0x000058000f067984 */ /* 0x000ea20000000a00 */
[--C-:B------:R-:W-:Y:S02]  /*14b0*/  HADD2.F32 R17, -RZ, R31.reuse.H0_H0 ;  /* 0x2000001fff117230 */ /* 0x100fe40000004100 */
[----:B------:R-:W-:Y:S01]  /*14c0*/  FFMA R3, R32, R30, R3 ;  /* 0x0000001e20037223 */ /* 0x000fe20000000003 */
[----:B------:R-:W-:Y:S01]  /*14d0*/  HADD2.F32 R31, -RZ, R31.H1_H1 ;  /* 0x3000001fff1f7230 */ /* 0x000fe20000004100 */
[----:B------:R-:W3:Y:S01]  /*14e0*/  LDS.64 R32, [R4+0x18] ;  /* 0x0000180004207984 */ /* 0x000ee20000000a00 */
[----:B----4-:R-:W-:-:S02]  /*14f0*/  HADD2.F32 R30, -RZ, R34.H0_H0 ;  /* 0x20000022ff1e7230 */ /* 0x010fc40000004100 */
[----:B------:R-:W-:Y:S01]  /*1500*/  FFMA R3, R36, R17, R3 ;  /* 0x0000001124037223 */ /* 0x000fe20000000003 */
[----:B------:R-:W-:Y:S01]  /*1510*/  HADD2.F32 R34, -RZ, R34.H1_H1 ;  /* 0x30000022ff227230 */ /* 0x000fe20000004100 */
[----:B------:R-:W4:Y:S01]  /*1520*/  LDS.64 R36, [R4+0x20] ;  /* 0x0000200004247984 */ /* 0x000f220000000a00 */
[--C-:B0-----:R-:W-:Y:S02]  /*1530*/  HADD2.F32 R17, -RZ, R26.reuse.H0_H0 ;  /* 0x2000001aff117230 */ /* 0x101fe40000004100 */
[----:B------:R-:W-:Y:S01]  /*1540*/  FFMA R3, R38, R31, R3 ;  /* 0x0000001f26037223 */ /* 0x000fe20000000003 */
[----:B------:R-:W-:Y:S02]  /*1550*/  HADD2.F32 R26, -RZ, R26.H1_H1 ;  /* 0x3000001aff1a7230 */ /* 0x000fe40000004100 */
[----:B------:R-:W-:Y:S02]  /*1560*/  HADD2.F32 R38, -RZ, R35.H0_H0 ;  /* 0x20000023ff267230 */ /* 0x000fe40000004100 */
[----:B------:R-:W-:Y:S01]  /*1570*/  FFMA R3, R30, R17, R3 ;  /* 0x000000111e037223 */ /* 0x000fe20000000003 */
[--C-:B------:R-:W-:Y:S01]  /*1580*/  HADD2.F32 R17, -RZ, R27.reuse.H0_H0 ;  /* 0x2000001bff117230 */ /* 0x100fe20000004100 */
[----:B------:R-:W0:Y:S01]  /*1590*/  LDS.64 R30, [R15+0x60] ;  /* 0x000060000f1e7984 */ /* 0x000e220000000a00 */
[----:B------:R-:W-:-:S02]  /*15a0*/  HADD2.F32 R27, -RZ, R27.H1_H1 ;  /* 0x3000001bff1b7230 */ /* 0x000fc40000004100 */
[----:B------:R-:W-:Y:S01]  /*15b0*/  FFMA R3, R34, R26, R3 ;  /* 0x0000001a22037223 */ /* 0x000fe20000000003 */
[----:B------:R-:W-:Y:S02]  /*15c0*/  HADD2.F32 R26, -RZ, R35.H1_H1 ;  /* 0x30000023ff1a7230 */ /* 0x000fe40000004100 */
[--C-:B-1----:R-:W-:Y:S02]  /*15d0*/  HADD2.F32 R34, -RZ, R10.reuse.H0_H0 ;  /* 0x2000000aff227230 */ /* 0x102fe40000004100 */
[----:B------:R-:W-:Y:S01]  /*15e0*/  FFMA R3, R38, R17, R3 ;  /* 0x0000001126037223 */ /* 0x000fe20000000003 */
[----:B------:R-:W-:Y:S02]  /*15f0*/  HADD2.F32 R10, -RZ, R10.H1_H1 ;  /* 0x3000000aff0a7230 */ /* 0x000fe40000004100 */
[----:B------:R-:W-:Y:S02]  /*1600*/  HADD2.F32 R38, -RZ, R11.H1_H1 ;  /* 0x3000000bff267230 */ /* 0x000fe40000004100 */
[----:B------:R-:W-:Y:S01]  /*1610*/  FFMA R3, R26, R27, R3 ;  /* 0x0000001b1a037223 */ /* 0x000fe20000000003 */
[--C-:B-----5:R-:W-:Y:S01]  /*1620*/  HADD2.F32 R17, -RZ, R8.reuse.H0_H0 ;  /* 0x20000008ff117230 */ /* 0x120fe20000004100 */
[----:B------:R-:W1:Y:S01]  /*1630*/  LDS.64 R26, [R4+0x28] ;  /* 0x00002800041a7984 */ /* 0x000e620000000a00 */
[----:B------:R-:W-:-:S03]  /*1640*/  HADD2.F32 R8, -RZ, R8.H1_H1 ;  /* 0x30000008ff087230 */ /* 0x000fc60000004100 */
[----:B------:R-:W-:Y:S01]  /*1650*/  FFMA R3, R34, R17, R3 ;  /* 0x0000001122037223 */ /* 0x000fe20000000003 */
[----:B------:R-:W-:Y:S02]  /*1660*/  HADD2.F32 R34, -RZ, R11.H0_H0 ;  /* 0x2000000bff227230 */ /* 0x000fe40000004100 */
[--C-:B------:R-:W-:Y:S02]  /*1670*/  HADD2.F32 R17, -RZ, R9.reuse.H0_H0 ;  /* 0x20000009ff117230 */ /* 0x100fe40000004100 */
[----:B------:R-:W-:Y:S01]  /*1680*/  FFMA R3, R10, R8, R3 ;  /* 0x000000080a037223 */ /* 0x000fe20000000003 */
[----:B------:R-:W-:Y:S01]  /*1690*/  HADD2.F32 R9, -RZ, R9.H1_H1 ;  /* 0x30000009ff097230 */ /* 0x000fe20000004100 */
[----:B------:R-:W5:Y:S02]  /*16a0*/  LDS.64 R10, [R15+0x68] ;  /* 0x000068000f0a7984 */ /* 0x000f640000000a00 */
[----:B------:R-:W-:Y:S01]  /*16b0*/  FFMA R3, R34, R17, R3 ;  /* 0x0000001122037223 */ /* 0x000fe20000000003 */
[----:B--2---:R-:W-:-:S02]  /*16c0*/  HADD2.F32 R17, -RZ, R6.H0_H0 ;  /* 0x20000006ff117230 */ /* 0x004fc40000004100 */
[--C-:B---3--:R-:W-:Y:S02]  /*16d0*/  HADD2.F32 R8, -RZ, R32.reuse.H0_H0 ;  /* 0x20000020ff087230 */ /* 0x108fe40000004100 */
[----:B------:R-:W-:Y:S01]  /*16e0*/  FFMA R3, R38, R9, R3 ;  /* 0x0000000926037223 */ /* 0x000fe20000000003 */
[----:B------:R-:W-:Y:S02]  /*16f0*/  HADD2.F32 R32, -RZ, R32.H1_H1 ;  /* 0x30000020ff207230 */ /* 0x000fe40000004100 */
[----:B------:R-:W-:Y:S02]  /*1700*/  HADD2.F32 R6, -RZ, R6.H1_H1 ;  /* 0x30000006ff067230 */ /* 0x000fe40000004100 */
[----:B------:R-:W-:Y:S01]  /*1710*/  FFMA R3, R8, R17, R3 ;  /* 0x0000001108037223 */ /* 0x000fe20000000003 */
[--C-:B------:R-:W-:Y:S01]  /*1720*/  HADD2.F32 R34, -RZ, R33.reuse.H0_H0 ;  /* 0x20000021ff227230 */ /* 0x100fe20000004100 */
[----:B------:R-:W2:Y:S01]  /*1730*/  LDS.64 R8, [R15+0x70] ;  /* 0x000070000f087984 */ /* 0x000ea20000000a00 */
[----:B------:R-:W-:-:S02]  /*1740*/  HADD2.F32 R38, -RZ, R33.H1_H1 ;  /* 0x30000021ff267230 */ /* 0x000fc40000004100 */
[----:B------:R-:W-:Y:S01]  /*1750*/  FFMA R3, R32, R6, R3 ;  /* 0x0000000620037223 */ /* 0x000fe20000000003 */
[--C-:B------:R-:W-:Y:S01]  /*1760*/  HADD2.F32 R17, -RZ, R7.reuse.H0_H0 ;  /* 0x20000007ff117230 */ /* 0x100fe20000004100 */
[----:B------:R-:W3:Y:S01]  /*1770*/  LDS.64 R32, [R4+0x30] ;  /* 0x0000300004207984 */ /* 0x000ee20000000a00 */
[----:B------:R-:W-:Y:S02]  /*1780*/  HADD2.F32 R7, -RZ, R7.H1_H1 ;  /* 0x30000007ff077230 */ /* 0x000fe40000004100 */
[----:B----4-:R-:W-:Y:S02]  /*1790*/  HADD2.F32 R6, -RZ, R36.H0_H0 ;  /* 0x20000024ff067230 */ /* 0x010fe40000004100 */
[----:B------:R-:W-:Y:S01]  /*17a0*/  FFMA R3, R34, R17, R3 ;  /* 0x0000001122037223 */ /* 0x000fe20000000003 */
[----:B0-----:R-:W-:Y:S01]  /*17b0*/  HADD2.F32 R17, -RZ, R30.H0_H0 ;  /* 0x2000001eff117230 */ /* 0x001fe20000004100 */
[----:B------:R0:W-:Y:S01]  /*17c0*/  LDS.64 R34, [R15+0x78] ;  /* 0x000078000f227984 */ /* 0x0001e20000000a00 */
[----:B------:R-:W-:-:S02]  /*17d0*/  HADD2.F32 R36, -RZ, R36.H1_H1 ;  /* 0x30000024ff247230 */ /* 0x000fc40000004100 */
[----:B------:R-:W-:Y:S01]  /*17e0*/  FFMA R3, R38, R7, R3 ;  /* 0x0000000726037223 */ /* 0x000fe20000000003 */
[----:B------:R-:W-:Y:S02]  /*17f0*/  HADD2.F32 R30, -RZ, R30.H1_H1 ;  /* 0x3000001eff1e7230 */ /* 0x000fe40000004100 */
[----:B------:R-:W-:Y:S02]  /*1800*/  HADD2.F32 R38, -RZ, R37.H0_H0 ;  /* 0x20000025ff267230 */ /* 0x000fe40000004100 */
[----:B------:R-:W-:Y:S01]  /*1810*/  FFMA R3, R6, R17, R3 ;  /* 0x0000001106037223 */ /* 0x000fe20000000003 */
[--C-:B------:R-:W-:Y:S01]  /*1820*/  HADD2.F32 R17, -RZ, R31.reuse.H0_H0 ;  /* 0x2000001fff117230 */ /* 0x100fe20000004100 */
[----:B------:R-:W4:Y:S01]  /*1830*/  LDS.64 R6, [R4+0x38] ;  /* 0x0000380004067984 */ /* 0x000f220000000a00 */
[----:B------:R-:W-:Y:S02]  /*1840*/  HADD2.F32 R31, -RZ, R31.H1_H1 ;  /* 0x3000001fff1f7230 */ /* 0x000fe40000004100 */
[----:B------:R-:W-:Y:S01]  /*1850*/  FFMA R3, R36, R30, R3 ;  /* 0x0000001e24037223 */ /* 0x000fe20000000003 */
[----:B------:R-:W-:-:S02]  /*1860*/  HADD2.F32 R30, -RZ, R37.H1_H1 ;  /* 0x30000025ff1e7230 */ /* 0x000fc40000004100 */
[--C-:B-1----:R-:W-:Y:S02]  /*1870*/  HADD2.F32 R36, -RZ, R26.reuse.H0_H0 ;  /* 0x2000001aff247230 */ /* 0x102fe40000004100 */
[----:B------:R-:W-:Y:S01]  /*1880*/  FFMA R3, R38, R17, R3 ;  /* 0x0000001126037223 */ /* 0x000fe20000000003 */
[----:B------:R-:W-:Y:S02]  /*1890*/  HADD2.F32 R26, -RZ, R26.H1_H1 ;  /* 0x3000001aff1a7230 */ /* 0x000fe40000004100 */
[--C-:B-----5:R-:W-:Y:S02]  /*18a0*/  HADD2.F32 R17, -RZ, R10.reuse.H0_H0 ;  /* 0x2000000aff117230 */ /* 0x120fe40000004100 */
[----:B------:R-:W-:Y:S01]  /*18b0*/  FFMA R3, R30, R31, R3 ;  /* 0x0000001f1e037223 */ /* 0x000fe20000000003 */
[----:B------:R-:W-:Y:S02]  /*18c0*/  HADD2.F32 R10, -RZ, R10.H1_H1 ;  /* 0x3000000aff0a7230 */ /* 0x000fe40000004100 */
[----:B------:R-:W-:-:S02]  /*18d0*/  HADD2.F32 R30, -RZ, R27.H0_H0 ;  /* 0x2000001bff1e7230 */ /* 0x000fc40000004100 */
[----:B------:R-:W-:Y:S01]  /*18e0*/  FFMA R3, R36, R17, R3 ;  /* 0x0000001124037223 */ /* 0x000fe20000000003 */
[--C-:B0-----:R-:W-:Y:S02]  /*18f0*/  HADD2.F32 R15, -RZ, R11.reuse.H0_H0 ;  /* 0x2000000bff0f7230 */ /* 0x101fe40000004100 */
[----:B------:R-:W-:Y:S02]  /*1900*/  HADD2.F32 R11, -RZ, R11.H1_H1 ;  /* 0x3000000bff0b7230 */ /* 0x000fe40000004100 */
[----:B------:R-:W-:Y:S01]  /*1910*/  FFMA R3, R26, R10, R3 ;  /* 0x0000000a1a037223 */ /* 0x000fe20000000003 */
[----:B------:R-:W-:-:S03]  /*1920*/  HADD2.F32 R10, -RZ, R27.H1_H1 ;  /* 0x3000001bff0a7230 */ /* 0x000fc60000004100 */
[----:B------:R-:W-:Y:S01]  /*1930*/  FFMA R3, R30, R15, R3 ;  /* 0x0000000f1e037223 */ /* 0x000fe20000000003 */
[----:B--2---:R-:W-:Y:S02]  /*1940*/  HADD2.F32 R15, -RZ, R8.H0_H0 ;  /* 0x20000008ff0f7230 */ /* 0x004fe40000004100 */
[--C-:B---3--:R-:W-:Y:S02]  /*1950*/  HADD2.F32 R26, -RZ, R32.reuse.H0_H0 ;  /* 0x20000020ff1a7230 */ /* 0x108fe40000004100 */
[----:B------:R-:W-:Y:S01]  /*1960*/  FFMA R3, R10, R11, R3 ;  /* 0x0000000b0a037223 */ /* 0x000fe20000000003 */
[----:B------:R-:W-:Y:S02]  /*1970*/  HADD2.F32 R32, -RZ, R32.H1_H1 ;  /* 0x30000020ff207230 */ /* 0x000fe40000004100 */
[----:B------:R-:W-:Y:S02]  /*1980*/  HADD2.F32 R8, -RZ, R8.H1_H1 ;  /* 0x30000008ff087230 */ /* 0x000fe40000004100 */
[----:B------:R-:W-:Y:S01]  /*1990*/  FFMA R3, R26, R15, R3 ;  /* 0x0000000f1a037223 */ /* 0x000fe20000000003 */
[----:B------:R-:W-:-:S02]  /*19a0*/  HADD2.F32 R10, -RZ, R33.H0_H0 ;  /* 0x20000021ff0a7230 */ /* 0x000fc40000004100 */
[----:B------:R-:W-:Y:S02]  /*19b0*/  HADD2.F32 R11, -RZ, R9.H0_H0 ;  /* 0x20000009ff0b7230 */ /* 0x000fe40000004100 */
[----:B------:R-:W-:Y:S01]  /*19c0*/  FFMA R3, R32, R8, R3 ;  /* 0x0000000820037223 */ /* 0x000fe20000000003 */
[----:B------:R-:W-:Y:S02]  /*19d0*/  HADD2.F32 R8, -RZ, R33.H1_H1 ;  /* 0x30000021ff087230 */ /* 0x000fe40000004100 */
[----:B------:R-:W-:Y:S02]  /*19e0*/  HADD2.F32 R9, -RZ, R9.H1_H1 ;  /* 0x30000009ff097230 */ /* 0x000fe40000004100 */
[----:B------:R-:W-:Y:S01]  /*19f0*/  FFMA R3, R10, R11, R3 ;  /* 0x0000000b0a037223 */ /* 0x000fe20000000003 */
[----:B----4-:R-:W-:Y:S02]  /*1a00*/  HADD2.F32 R10, -RZ, R6.H0_H0 ;  /* 0x20000006ff0a7230 */ /* 0x010fe40000004100 */
[----:B------:R-:W-:-:S02]  /*1a10*/  HADD2.F32 R11, -RZ, R34.H0_H0 ;  /* 0x20000022ff0b7230 */ /* 0x000fc40000004100 */
[----:B------:R-:W-:Y:S01]  /*1a20*/  FFMA R3, R8, R9, R3 ;  /* 0x0000000908037223 */ /* 0x000fe20000000003 */
[----:B------:R-:W-:Y:S02]  /*1a30*/  HADD2.F32 R6, -RZ, R6.H1_H1 ;  /* 0x30000006ff067230 */ /* 0x000fe40000004100 */
[----:B------:R-:W-:Y:S02]  /*1a40*/  HADD2.F32 R34, -RZ, R34.H1_H1 ;  /* 0x30000022ff227230 */ /* 0x000fe40000004100 */
[----:B------:R-:W-:Y:S01]  /*1a50*/  FFMA R3, R10, R11, R3 ;  /* 0x0000000b0a037223 */ /* 0x000fe20000000003 */
[----:B------:R-:W-:Y:S02]  /*1a60*/  HADD2.F32 R8, -RZ, R7.H0_H0 ;  /* 0x20000007ff087230 */ /* 0x000fe40000004100 */
[--C-:B------:R-:W-:Y:S02]  /*1a70*/  HADD2.F32 R9, -RZ, R35.reuse.H0_H0 ;  /* 0x20000023ff097230 */ /* 0x100fe40000004100 */
[----:B------:R-:W-:Y:S01]  /*1a80*/  FFMA R3, R6, R34, R3 ;  /* 0x0000002206037223 */ /* 0x000fe20000000003 */
[----:B------:R-:W-:-:S02]  /*1a90*/  HADD2.F32 R35, -RZ, R35.H1_H1 ;  /* 0x30000023ff237230 */ /* 0x000fc40000004100 */
[----:B------:R-:W-:Y:S02]  /*1aa0*/  HADD2.F32 R6, -RZ, R7.H1_H1 ;  /* 0x30000007ff067230 */ /* 0x000fe40000004100 */
[----:B------:R-:W-:-:S04]  /*1ab0*/  FFMA R3, R8, R9, R3 ;  /* 0x0000000908037223 */ /* 0x000fc80000000003 */
[----:B------:R-:W-:-:S04]  /*1ac0*/  FFMA R3, R6, R35, R3 ;  /* 0x0000002306037223 */ /* 0x000fc80000000003 */
[----:B------:R-:W-:-:S05]  /*1ad0*/  FMUL R10, R3, UR13 ;  /* 0x0000000d030a7c20 */ /* 0x000fca0008400000 */
[----:B------:R0:W-:Y:S01]  /*1ae0*/  STL [R12], R10 ;  /* 0x0000000a0c007387 */ /* 0x0001e20000100800 */
[----:B------:R-:W-:Y:S01]  /*1af0*/  FMNMX R11, R10, -INF , !PT ;  /* 0xff8000000a0b7809 */ /* 0x000fe20007800000 */
[----:B------:R-:W-:Y:S06]  /*1b00*/  BRA `(.L_x_14) ;  /* 0x0000000000107947 */ /* 0x000fec0003800000 */
.L_x_13:
[----:B------:R-:W-:Y:S02]  /*1b10*/  MOV R3, 0xff800000 ;  /* 0xff80000000037802 */ /* 0x000fe40000000f00 */
[----:B------:R-:W-:Y:S02]  /*1b20*/  MOV R10, 0xff800000 ;  /* 0xff800000000a7802 */ /* 0x000fe40000000f00 */
[----:B------:R-:W-:Y:S01]  /*1b30*/  MOV R11, 0xff800000 ;  /* 0xff800000000b7802 */ /* 0x000fe20000000f00 */
[----:B------:R2:W-:Y:S06]  /*1b40*/  STL [R12], R3 ;  /* 0x000000030c007387 */ /* 0x0005ec0000100800 */
.L_x_14:
[----:B------:R-:W-:Y:S05]  /*1b50*/  BSYNC.RECONVERGENT B1 ;  /* 0x0000000000017941 */ /* 0x000fea0003800200 */
.L_x_12:
[----:B------:R-:W-:Y:S01]  /*1b60*/  IADD3 R13, PT, PT, R13, 0x20, RZ ;  /* 0x000000200d0d7810 */ /* 0x000fe20007ffe0ff */
[----:B------:R-:W-:Y:S03]  /*1b70*/  BSSY.RECONVERGENT B1, `(.L_x_15) ;  /* 0x00000ec000017945 */ /* 0x000fe60003800200 */
[----:B------:R-:W-:-:S13]  /*1b80*/  ISETP.GE.AND P1, PT, R13, R2, PT ;  /* 0x000000020d00720c */ /* 0x000fda0003f26270 */
[----:B--2---:R-:W-:Y:S02]  /*1b90*/  @P1 MOV R3, 0xff800000 ;  /* 0xff80000000031802 */ /* 0x004fe40000000f00 */
[----:B-1----:R-:W-:-:S03]  /*1ba0*/  @P1 MOV R6, 0xff800000 ;  /* 0xff80000000061802 */ /* 0x002fc60000000f00 */
[----:B------:R1:W-:Y:S01]  /*1bb0*/  @P1 STL [R12+0x80], R3 ;  /* 0x000080030c001387 */ /* 0x0003e20000100800 */
[----:B------:R-:W-:Y:S05]  /*1bc0*/  @P1 BRA `(.L_x_16) ;  /* 0x0000000c00981947 */ /* 0x000fea0003800000 */
[----:B------:R-:W-:Y:S01]  /*1bd0*/  IADD3 R28, PT, PT, R28, 0x1000, RZ ;  /* 0x000010001c1c7810 */ /* 0x000fe20007ffe0ff */
[----:B------:R-:W1:Y:S03]  /*1be0*/  LDS.64 R32, [R4+-0x40] ;  /* 0xffffc00004207984 */ /* 0x000e660000000a00 */
[----:B------:R-:W-:Y:S01]  /*1bf0*/  LEA R5, R5, R28, 0x18 ;  /* 0x0000001c05057211 */ /* 0x000fe200078ec0ff */
[----:B------:R-:W2:Y:S03]  /*1c00*/  LDS.64 R60, [R4+-0x38] ;  /* 0xffffc800043c7984 */ /* 0x000ea60000000a00 */
[----:B------:R-:W-:Y:S01]  /*1c10*/  LEA R5, R18, R5, 0x7 ;  /* 0x0000000512057211 */ /* 0x000fe200078e38ff */
[----:B------:R-:W-:Y:S04]  /*1c20*/  LDS.64 R28, [R4+-0x30] ;  /* 0xffffd000041c7984 */ /* 0x000fe80000000a00 */
[----:B------:R-:W3:Y:S04]  /*1c30*/  LDS.64 R26, [R5+0x1000] ;  /* 0x00100000051a7984 */ /* 0x000ee80000000a00 */
[----:B------:R-:W4:Y:S04]  /*1c40*/  LDS.64 R36, [R5+0x1008] ;  /* 0x0010080005247984 */ /* 0x000f280000000a00 */
[----:B------:R-:W5:Y:S04]  /*1c50*/  LDS.64 R30, [R5+0x1010] ;  /* 0x00101000051e7984 */ /* 0x000f680000000a00 */
[----:B------:R-:W0:Y:S01]  /*1c60*/  LDS.64 R8, [R4+-0x28] ;  /* 0xffffd80004087984 */ /* 0x000e220000000a00 */
[----:B-1----:R-:W-:-:S02]  /*1c70*/  HADD2.F32 R3, -RZ, R32.H0_H0 ;  /* 0x20000020ff037230 */ /* 0x002fc40000004100 */
[----:B------:R-:W-:Y:S02]  /*1c80*/  HADD2.F32 R34, -RZ, R32.H1_H1 ;  /* 0x30000020ff227230 */ /* 0x000fe40000004100 */
[----:B------:R-:W-:Y:S02]  /*1c90*/  HADD2.F32 R38, -RZ, R33.H0_H0 ;  /* 0x20000021ff267230 */ /* 0x000fe40000004100 */
[----:B--2---:R-:W-:Y:S02]  /*1ca0*/  HADD2.F32 R40, -RZ, R61.H1_H1 ;  /* 0x3000003dff287230 */ /* 0x004fe40000004100 */
[--C-:B---3--:R-:W-:Y:S02]  /*1cb0*/  HADD2.F32 R6, -RZ, R26.reuse.H0_H0 ;  /* 0x2000001aff067230 */ /* 0x108fe40000004100 */
[----:B------:R-:W-:Y:S02]  /*1cc0*/  HADD2.F32 R26, -RZ, R26.H1_H1 ;  /* 0x3000001aff1a7230 */ /* 0x000fe40000004100 */
[----:B------:R-:W-:-:S02]  /*1cd0*/  HADD2.F32 R32, -RZ, R27.H0_H0 ;  /* 0x2000001bff207230 */ /* 0x000fc40000004100 */
[----:B------:R-:W-:Y:S02]  /*1ce0*/  FFMA R3, R3, R6, RZ ;  /* 0x0000000603037223 */ /* 0x000fe400000000ff */
[----:B------:R-:W1:Y:S02]  /*1cf0*/  LDS.64 R6, [R5+0x1018] ;  /* 0x0010180005067984 */ /* 0x000e640000000a00 */
[----:B------:R-:W-:Y:S01]  /*1d00*/  FFMA R3, R34, R26, R3 ;  /* 0x0000001a22037223 */ /* 0x000fe20000000003 */
[----:B------:R-:W-:Y:S02]  /*1d10*/  HADD2.F32 R34, -RZ, R33.H1_H1 ;  /* 0x30000021ff227230 */ /* 0x000fe40000004100 */
[----:B------:R-:W-:Y:S02]  /*1d20*/  HADD2.F32 R26, -RZ, R27.H1_H1 ;  /* 0x3000001bff1a7230 */ /* 0x000fe40000004100 */
[----:B------:R-:W-:Y:S01]  /*1d30*/  FFMA R3, R38, R32, R3 ;  /* 0x0000002026037223 */ /* 0x000fe20000000003 */
[----:B------:R-:W-:-:S02]  /*1d40*/  HADD2.F32 R38, -RZ, R60.H0_H0 ;  /* 0x2000003cff267230 */ /* 0x000fc40000004100 */
[----:B----4-:R-:W-:Y:S02]  /*1d50*/  HADD2.F32 R32, -RZ, R36.H0_H0 ;  /* 0x20000024ff207230 */ /* 0x010fe40000004100 */
[----:B------:R-:W-:Y:S01]  /*1d60*/  FFMA R3, R34, R26, R3 ;  /* 0x0000001a22037223 */ /* 0x000fe20000000003 */
[----:B------:R-:W-:Y:S01]  /*1d70*/  HADD2.F32 R60, -RZ, R60.H1_H1 ;  /* 0x3000003cff3c7230 */ /* 0x000fe20000004100 */
[----:B------:R-:W2:Y:S01]  /*1d80*/  LDS.64 R34, [R4+-0x20] ;  /* 0xffffe00004227984 */ /* 0x000ea20000000a00 */
[----:B------:R-:W-:Y:S02]  /*1d90*/  HADD2.F32 R36, -RZ, R36.H1_H1 ;  /* 0x30000024ff247230 */ /* 0x000fe40000004100 */
[----:B------:R-:W-:Y:S01]  /*1da0*/  FFMA R3, R38, R32, R3 ;  /* 0x0000002026037223 */ /* 0x000fe20000000003 */
[----:B------:R-:W-:Y:S01]  /*1db0*/  HADD2.F32 R38, -RZ, R61.H0_H0 ;  /* 0x2000003dff267230 */ /* 0x000fe20000004100 */
[----:B------:R-:W3:Y:S01]  /*1dc0*/  LDS.64 R26, [R5+0x1020] ;  /* 0x00102000051a7984 */ /* 0x000ee20000000a00 */
[----:B------:R-:W-:-:S02]  /*1dd0*/  HADD2.F32 R32, -RZ, R37.H0_H0 ;  /* 0x20000025ff207230 */ /* 0x000fc40000004100 */
[----:B------:R-:W-:Y:S01]  /*1de0*/  FFMA R3, R60, R36, R3 ;  /* 0x000000243c037223 */ /* 0x000fe20000000003 */
[----:B------:R-:W-:-:S03]  /*1df0*/  HADD2.F32 R36, -RZ, R37.H1_H1 ;  /* 0x30000025ff247230 */ /* 0x000fc60000004100 */
[----:B------:R-:W-:Y:S01]  /*1e00*/  FFMA R3, R38, R32, R3 ;  /* 0x0000002026037223 */ /* 0x000fe20000000003 */
[----:B------:R-:W-:Y:S02]  /*1e10*/  HADD2.F32 R38, -RZ, R28.H0_H0 ;  /* 0x2000001cff267230 */ /* 0x000fe40000004100 */
[----:B-----5:R-:W-:Y:S02]  /*1e20*/  HADD2.F32 R32, -RZ, R30.H0_H0 ;  /* 0x2000001eff207230 */ /* 0x020fe40000004100 */
[----:B------:R-:W-:Y:S01]  /*1e30*/  FFMA R3, R40, R36, R3 ;  /* 0x0000002428037223 */ /* 0x000fe20000000003 */
[----:B------:R-:W-:Y:S01]  /*1e40*/  HADD2.F32 R28, -RZ, R28.H1_H1 ;  /* 0x3000001cff1c7230 */ /* 0x000fe20000004100 */
[----:B------:R-:W4:Y:S01]  /*1e50*/  LDS.64 R36, [R4+-0x18] ;  /* 0xffffe80004247984 */ /* 0x000f220000000a00 */
[----:B------:R-:W-:Y:S02]  /*1e60*/  HADD2.F32 R30, -RZ, R30.H1_H1 ;  /* 0x3000001eff1e7230 */ /* 0x000fe40000004100 */
[----:B------:R-:W-:Y:S01]  /*1e70*/  FFMA R3, R38, R32, R3 ;  /* 0x0000002026037223 */ /* 0x000fe20000000003 */
[----:B------:R-:W-:-:S02]  /*1e80*/  HADD2.F32 R38, -RZ, R29.H0_H0 ;  /* 0x2000001dff267230 */ /* 0x000fc40000004100 */
[----:B------:R-:W-:Y:S02]  /*1e90*/  HADD2.F32 R32, -RZ, R31.H0_H0 ;  /* 0x2000001fff207230 */ /* 0x000fe40000004100 */
[----:B------:R-:W-:Y:S01]  /*1ea0*/  FFMA R3, R28, R30, R3 ;  /* 0x0000001e1c037223 */ /* 0x000fe20000000003 */
[----:B------:R-:W-:Y:S02]  /*1eb0*/  HADD2.F32 R40, -RZ, R29.H1_H1 ;  /* 0x3000001dff287230 */ /* 0x000fe40000004100 */
[----:B------:R-:W5:Y:S01]  /*1ec0*/  LDS.64 R28, [R5+0x1028] ;  /* 0x00102800051c7984 */ /* 0x000f620000000a00 */
[----:B------:R-:W-:Y:S02]  /*1ed0*/  HADD2.F32 R30, -RZ, R31.H1_H1 ;  /* 0x3000001fff1e7230 */ /* 0x000fe40000004100 */
[----:B------:R-:W-:Y:S01]  /*1ee0*/  FFMA R3, R38, R32, R3 ;  /* 0x0000002026037223 */ /* 0x000fe20000000003 */
[----:B0-----:R-:W-:Y:S02]  /*1ef0*/  HADD2.F32 R38, -RZ, R8.H0_H0 ;  /* 0x20000008ff267230 */ /* 0x001fe40000004100 */
[----:B-1----:R-:W-:-:S02]  /*1f00*/  HADD2.F32 R32, -RZ, R6.H0_H0 ;  /* 0x20000006ff207230 */ /* 0x002fc40000004100 */
[----:B------:R-:W-:Y:S01]  /*1f10*/  FFMA R3, R40, R30, R3 ;  /* 0x0000001e28037223 */ /* 0x000fe20000000003 */
[----:B------:R-:W-:Y:S01]  /*1f20*/  HADD2.F32 R6, -RZ, R6.H1_H1 ;  /* 0x30000006ff067230 */ /* 0x000fe20000004100 */
[----:B------:R-:W-:Y:S01]  /*1f30*/  LDS.64 R30, [R5+0x1030] ;  /* 0x00103000051e7984 */ /* 0x000fe20000000a00 */
[----:B------:R-:W-:Y:S02]  /*1f40*/  HADD2.F32 R40, -RZ, R9.H0_H0 ;  /* 0x20000009ff287230 */ /* 0x000fe40000004100 */
[----:B------:R-:W-:Y:S01]  /*1f50*/  FFMA R3, R38, R32, R3 ;  /* 0x0000002026037223 */ /* 0x000fe20000000003 */
[----:B------:R-:W-:Y:S01]  /*1f60*/  HADD2.F32 R38, -RZ, R8.H1_H1 ;  /* 0x30000008ff267230 */ /* 0x000fe20000004100 */
[----:B------:R-:W0:Y:S01]  /*1f70*/  LDS.64 R32, [R4+-0x10] ;  /* 0xfffff00004207984 */ /* 0x000e220000000a00 */
[----:B------:R-:W-:-:S03]  /*1f80*/  HADD2.F32 R8, -RZ, R7.H0_H0 ;  /* 0x20000007ff087230 */ /* 0x000fc60000004100 */
[----:B------:R-:W-:Y:S01]  /*1f90*/  FFMA R3, R38, R6, R3 ;  /* 0x0000000626037223 */ /* 0x000fe20000000003 */
[----:B------:R-:W-:Y:S02]  /*1fa0*/  HADD2.F32 R38, -RZ, R9.H1_H1 ;  /* 0x30000009ff267230 */ /* 0x000fe40000004100 */
[----:B------:R-:W-:Y:S02]  /*1fb0*/  HADD2.F32 R6, -RZ, R7.H1_H1 ;  /* 0x30000007ff067230 */ /* 0x000fe40000004100 */
[----:B------:R-:W-:Y:S01]  /*1fc0*/  FFMA R3, R40, R8, R3 ;  /* 0x0000000828037223 */ /* 0x000fe20000000003 */
[----:B--2---:R-:W-:Y:S02]  /*1fd0*/  HADD2.F32 R40, -RZ, R34.H0_H0 ;  /* 0x20000022ff287230 */ /* 0x004fe40000004100 */
[----:B---3--:R-:W-:Y:S02]  /*1fe0*/  HADD2.F32 R8, -RZ, R26.H0_H0 ;  /* 0x2000001aff087230 */ /* 0x008fe40000004100 */
[----:B------:R-:W-:Y:S01]  /*1ff0*/  FFMA R3, R38, R6, R3 ;  /* 0x0000000626037223 */ /* 0x000fe20000000003 */
[----:B------:R-:W-:Y:S01]  /*2000*/  HADD2.F32 R34, -RZ, R34.H1_H1 ;  /* 0x30000022ff227230 */ /* 0x000fe20000004100 */
[----:B------:R-:W1:Y:S01]  /*2010*/  LDS.64 R6, [R5+0x1038] ;  /* 0x0010380005067984 */ /* 0x000e620000000a00 */
[----:B------:R-:W-:-:S02]  /*2020*/  HADD2.F32 R26, -RZ, R26.H1_H1 ;  /* 0x3000001aff1a7230 */ /* 0x000fc40000004100 */
[----:B------:R-:W-:Y:S01]  /*2030*/  FFMA R3, R40, R8, R3 ;  /* 0x0000000828037223 */ /* 0x000fe20000000003 */
[----:B------:R-:W-:Y:S02]  /*2040*/  HADD2.F32 R38, -RZ, R35.H0_H0 ;  /* 0x20000023ff267230 */ /* 0x000fe40000004100 */
[----:B------:R-:W-:Y:S02]  /*2050*/  HADD2.F32 R8, -RZ, R27.H0_H0 ;  /* 0x2000001bff087230 */ /* 0x000fe40000004100 */
[----:B------:R-:W-:Y:S01]  /*2060*/  FFMA R3, R34, R26, R3 ;  /* 0x0000001a22037223 */ /* 0x000fe20000000003 */
[----:B------:R-:W-:Y:S02]  /*2070*/  HADD2.F32 R40, -RZ, R35.H1_H1 ;  /* 0x30000023ff287230 */ /* 0x000fe40000004100 */
[----:B------:R-:W2:Y:S01]  /*2080*/  LDS.64 R34, [R4+-0x8] ;  /* 0xfffff80004227984 */ /* 0x000ea20000000a00 */
[----:B------:R-:W-:Y:S02]  /*2090*/  HADD2.F32 R26, -RZ, R27.H1_H1 ;  /* 0x3000001bff1a7230 */ /* 0x000fe40000004100 */
[----:B------:R-:W-:Y:S01]  /*20a0*/  FFMA R3, R38, R8, R3 ;  /* 0x0000000826037223 */ /* 0x000fe20000000003 */
[----:B----4-:R-:W-:-:S02]  /*20b0*/  HADD2.F32 R38, -RZ, R36.H0_H0 ;  /* 0x20000024ff267230 */ /* 0x010fc40000004100 */
[----:B-----5:R-:W-:Y:S02]  /*20c0*/  HADD2.F32 R8, -RZ, R28.H0_H0 ;  /* 0x2000001cff087230 */ /* 0x020fe40000004100 */
[----:B------:R-:W-:Y:S01]  /*20d0*/  FFMA R3, R40, R26, R3 ;  /* 0x0000001a28037223 */ /* 0x000fe20000000003 */
[----:B------:R-:W-:Y:S02]  /*20e0*/  HADD2.F32 R36, -RZ, R36.H1_H1 ;  /* 0x30000024ff247230 */ /* 0x000fe40000004100 */
[----:B------:R-:W-:Y:S02]  /*20f0*/  HADD2.F32 R28, -RZ, R28.H1_H1 ;  /* 0x3000001cff1c7230 */ /* 0x000fe40000004100 */
[----:B------:R-:W-:Y:S01]  /*2100*/  FFMA R3, R38, R8, R3 ;  /* 0x0000000826037223 */ /* 0x000fe20000000003 */
[----:B------:R-:W-:Y:S01]  /*2110*/  HADD2.F32 R38, -RZ, R37.H0_H0 ;  /* 0x20000025ff267230 */ /* 0x000fe20000004100 */
[----:B------:R-:W3:Y:S01]  /*2120*/  LDS.64 R8, [R5+0x1040] ;  /* 0x0010400005087984 */ /* 0x000ee20000000a00 */
[----:B------:R-:W-:-:S02]  /*2130*/  HADD2.F32 R26, -RZ, R29.H0_H0 ;  /* 0x2000001dff1a7230 */ /* 0x000fc40000004100 */
[----:B------:R-:W-:Y:S01]  /*2140*/  FFMA R3, R36, R28, R3 ;  /* 0x0000001c24037223 */ /* 0x000fe20000000003 */
[----:B------:R-:W-:Y:S02]  /*2150*/  HADD2.F32 R40, -RZ, R37.H1_H1 ;  /* 0x30000025ff287230 */ /* 0x000fe40000004100 */
[----:B------:R-:W4:Y:S01]  /*2160*/  LDS.64 R36, [R4] ;  /* 0x0000000004247984 */ /* 0x000f220000000a00 */
[----:B------:R-:W-:Y:S02]  /*2170*/  HADD2.F32 R28, -RZ, R29.H1_H1 ;  /* 0x3000001dff1c7230 */ /* 0x000fe40000004100 */
[----:B------:R-:W-:Y:S01]  /*2180*/  FFMA R3, R38, R26, R3 ;  /* 0x0000001a26037223 */ /* 0x000fe20000000003 */
[----:B0-----:R-:W-:Y:S02]  /*2190*/  HADD2.F32 R38, -RZ, R32.H0_H0 ;  /* 0x20000020ff267230 */ /* 0x001fe40000004100 */
[--C-:B------:R-:W-:Y:S02]  /*21a0*/  HADD2.F32 R26, -RZ, R30.reuse.H0_H0 ;  /* 0x2000001eff1a7230 */ /* 0x100fe40000004100 */
[----:B------:R-:W-:Y:S01]  /*21b0*/  FFMA R3, R40, R28, R3 ;  /* 0x0000001c28037223 */ /* 0x000fe20000000003 */
[----:B------:R-:W-:Y:S01]  /*21c0*/  HADD2.F32 R30, -RZ, R30.H1_H1 ;  /* 0x3000001eff1e7230 */ /* 0x000fe20000004100 */
[----:B------:R-:W0:Y:S01]  /*21d0*/  LDS.64 R28, [R4+0x8] ;  /* 0x00000800041c7984 */ /* 0x000e220000000a00 */
[----:B------:R-:W-:-:S02]  /*21e0*/  HADD2.F32 R40, -RZ, R33.H0_H0 ;  /* 0x20000021ff287230 */ /* 0x000fc40000004100 */
[----:B------:R-:W-:Y:S01]  /*21f0*/  FFMA R3, R38, R26, R3 ;  /* 0x0000001a26037223 */ /* 0x000fe20000000003 */
[----:B------:R-:W-:Y:S01]  /*2200*/  HADD2.F32 R38, -RZ, R32.H1_H1 ;  /* 0x30000020ff267230 */ /* 0x000fe20000004100 */
[----:B------:R-:W5:Y:S01]  /*2210*/  LDS.64 R26, [R5+0x1048] ;  /* 0x00104800051a7984 */ /* 0x000f620000000a00 */
[----:B------:R-:W-:-:S03]  /*2220*/  HADD2.F32 R32, -RZ, R31.H0_H0 ;  /* 0x2000001fff207230 */ /* 0x000fc60000004100 */
[----:B------:R-:W-:Y:S01]  /*2230*/  FFMA R3, R38, R30, R3 ;  /* 0x0000001e26037223 */ /* 0x000fe20000000003 */
[----:B------:R-:W-:Y:S02]  /*2240*/  HADD2.F32 R38, -RZ, R33.H1_H1 ;  /* 0x30000021ff267230 */ /* 0x000fe40000004100 */
[----:B------:R-:W-:Y:S02]  /*2250*/  HADD2.F32 R30, -RZ, R31.H1_H1 ;  /* 0x3000001fff1e7230 */ /* 0x000fe40000004100 */
[----:B------:R-:W-:Y:S01]  /*2260*/  FFMA R3, R40, R32, R3 ;  /* 0x0000002028037223 */ /* 0x000fe20000000003 */
[----:B-1----:R-:W-:Y:S02]  /*2270*/  HADD2.F32 R32, -RZ, R6.H0_H0 ;  /* 0x20000006ff207230 */ /* 0x002fe40000004100 */
[--C-:B--2---:R-:W-:Y:S02]  /*2280*/  HADD2.F32 R40, -RZ, R34.reuse.H0_H0 ;  /* 0x20000022ff287230 */ /* 0x104fe40000004100 */
        /* <DEDUP_REMOVED lines=9> */
[----:B------:R-:W2:Y:S01]  /*2320*/  LDS.64 R34, [R4+0x10] ;  /* 0x0000100004227984 */ /* 0x000ea20000000a00 */
[----:B------:R-:W-:Y:S02]  /*2330*/  HADD2.F32 R6, -RZ, R7.H1_H1 ;  /* 0x30000007ff067230 */ /* 0x000fe40000004100 */
[----:B------:R-:W-:Y:S01]  /*2340*/  FFMA R3, R38, R32, R3 ;  /* 0x0000002026037223 */ /* 0x000fe20000000003 */
[----:B---3--:R-:W-:-:S02]  /*2350*/  HADD2.F32 R32, -RZ, R8.H0_H0 ;  /* 0x20000008ff207230 */ /* 0x008fc40000004100 */
[--C-:B----4-:R-:W-:Y:S02]  /*2360*/  HADD2.F32 R38, -RZ, R36.reuse.H0_H0 ;  /* 0x20000024ff267230 */ /* 0x110fe40000004100 */
[----:B------:R-:W-:Y:S01]  /*2370*/  FFMA R3, R40, R6, R3 ;  /* 0x0000000628037223 */ /* 0x000fe20000000003 */
[----:B------:R-:W-:Y:S01]  /*2380*/  HADD2.F32 R36, -RZ, R36.H1_H1 ;  /* 0x30000024ff247230 */ /* 0x000fe20000004100 */
[----:B------:R-:W3:Y:S01]  /*2390*/  LDS.64 R6, [R5+0x1058] ;  /* 0x0010580005067984 */ /* 0x000ee20000000a00 */
[----:B------:R-:W-:Y:S02]  /*23a0*/  HADD2.F32 R8, -RZ, R8.H1_H1 ;  /* 0x30000008ff087230 */ /* 0x000fe40000004100 */
[----:B------:R-:W-:Y:S01]  /*23b0*/  FFMA R3, R38, R32, R3 ;  /* 0x0000002026037223 */ /* 0x000fe20000000003 */
[----:B------:R-:W-:Y:S02]  /*23c0*/  HADD2.F32 R38, -RZ, R37.H0_H0 ;  /* 0x20000025ff267230 */ /* 0x000fe40000004100 */
[----:B------:R-:W-:-:S02]  /*23d0*/  HADD2.F32 R32, -RZ, R9.H0_H0 ;  /* 0x20000009ff207230 */ /* 0x000fc40000004100 */
[----:B------:R-:W-:Y:S01]  /*23e0*/  FFMA R3, R36, R8, R3 ;  /* 0x0000000824037223 */ /* 0x000fe20000000003 */
[----:B------:R-:W-:Y:S02]  /*23f0*/  HADD2.F32 R40, -RZ, R37.H1_H1 ;  /* 0x30000025ff287230 */ /* 0x000fe40000004100 */
[----:B------:R-:W4:Y:S01]  /*2400*/  LDS.64 R36, [R4+0x18] ;  /* 0x0000180004247984 */ /* 0x000f220000000a00 */
[----:B------:R-:W-:Y:S02]  /*2410*/  HADD2.F32 R8, -RZ, R9.H1_H1 ;  /* 0x30000009ff087230 */ /* 0x000fe40000004100 */
[----:B------:R-:W-:Y:S01]  /*2420*/  FFMA R3, R38, R32, R3 ;  /* 0x0000002026037223 */ /* 0x000fe20000000003 */
[----:B0-----:R-:W-:Y:S02]  /*2430*/  HADD2.F32 R38, -RZ, R28.H0_H0 ;  /* 0x2000001cff267230 */ /* 0x001fe40000004100 */
[--C-:B-----5:R-:W-:Y:S02]  /*2440*/  HADD2.F32 R32, -RZ, R26.reuse.H0_H0 ;  /* 0x2000001aff207230 */ /* 0x120fe40000004100 */
[----:B------:R-:W-:Y:S01]  /*2450*/  FFMA R3, R40, R8, R3 ;  /* 0x0000000828037223 */ /* 0x000fe20000000003 */
[----:B------:R-:W-:Y:S01]  /*2460*/  HADD2.F32 R26, -RZ, R26.H1_H1 ;  /* 0x3000001aff1a7230 */ /* 0x000fe20000004100 */
[----:B------:R-:W-:Y:S01]  /*2470*/  LDS.64 R8, [R5+0x1060] ;  /* 0x0010600005087984 */ /* 0x000fe20000000a00 */
[----:B------:R-:W-:-:S02]  /*2480*/  HADD2.F32 R40, -RZ, R29.H0_H0 ;  /* 0x2000001dff287230 */ /* 0x000fc40000004100 */
[----:B------:R-:W-:Y:S01]  /*2490*/  FFMA R3, R38, R32, R3 ;  /* 0x0000002026037223 */ /* 0x000fe20000000003 */
[----:B------:R-:W-:Y:S01]  /*24a0*/  HADD2.F32 R38, -RZ, R28.H1_H1 ;  /* 0x3000001cff267230 */ /* 0x000fe20000004100 */
[----:B------:R-:W0:Y:S01]  /*24b0*/  LDS.64 R32, [R4+0x20] ;  /* 0x0000200004207984 */ /* 0x000e220000000a00 */
        /* <DEDUP_REMOVED lines=8> */
[----:B------:R-:W-:-:S02]  /*2540*/  HADD2.F32 R26, -RZ, R34.H1_H1 ;  /* 0x30000022ff1a7230 */ /* 0x000fc40000004100 */
[----:B------:R-:W-:Y:S02]  /*2550*/  HADD2.F32 R30, -RZ, R30.H1_H1 ;  /* 0x3000001eff1e7230 */ /* 0x000fe40000004100 */
[----:B------:R-:W-:Y:S01]  /*2560*/  FFMA R3, R40, R28, R3 ;  /* 0x0000001c28037223 */ /* 0x000fe20000000003 */
[----:B------:R-:W-:Y:S01]  /*2570*/  HADD2.F32 R38, -RZ, R35.H0_H0 ;  /* 0x20000023ff267230 */ /* 0x000fe20000004100 */
[----:B------:R-:W1:Y:S01]  /*2580*/  LDS.64 R28, [R4+0x28] ;  /* 0x00002800041c7984 */ /* 0x000e620000000a00 */
[----:B------:R-:W-:Y:S02]  /*2590*/  HADD2.F32 R34, -RZ, R31.H0_H0 ;  /* 0x2000001fff227230 */ /* 0x000fe40000004100 */
[----:B------:R-:W-:Y:S01]  /*25a0*/  FFMA R3, R26, R30, R3 ;  /* 0x0000001e1a037223 */ /* 0x000fe20000000003 */
[----:B------:R-:W-:Y:S01]  /*25b0*/  HADD2.F32 R40, -RZ, R35.H1_H1 ;  /* 0x30000023ff287230 */ /* 0x000fe20000004100 */
[----:B------:R-:W2:Y:S01]  /*25c0*/  LDS.64 R26, [R5+0x1068] ;  /* 0x00106800051a7984 */ /* 0x000ea20000000a00 */
[----:B------:R-:W-:-:S02]  /*25d0*/  HADD2.F32 R30, -RZ, R31.H1_H1 ;  /* 0x3000001fff1e7230 */ /* 0x000fc40000004100 */
[----:B------:R-:W-:Y:S01]  /*25e0*/  FFMA R3, R38, R34, R3 ;  /* 0x0000002226037223 */ /* 0x000fe20000000003 */
[--C-:B---3--:R-:W-:Y:S02]  /*25f0*/  HADD2.F32 R34, -RZ, R6.reuse.H0_H0 ;  /* 0x20000006ff227230 */ /* 0x108fe40000004100 */
[----:B------:R-:W-:Y:S02]  /*2600*/  HADD2.F32 R6, -RZ, R6.H1_H1 ;  /* 0x30000006ff067230 */ /* 0x000fe40000004100 */
[----:B------:R-:W-:Y:S01]  /*2610*/  FFMA R3, R40, R30, R3 ;  /* 0x0000001e28037223 */ /* 0x000fe20000000003 */
[--C-:B----4-:R-:W-:Y:S02]  /*2620*/  HADD2.F32 R38, -RZ, R36.reuse.H0_H0 ;  /* 0x20000024ff267230 */ /* 0x110fe40000004100 */
[----:B------:R-:W-:Y:S02]  /*2630*/  HADD2.F32 R30, -RZ, R36.H1_H1 ;  /* 0x30000024ff1e7230 */ /* 0x000fe40000004100 */
[----:B------:R-:W-:-:S02]  /*2640*/  HADD2.F32 R36, -RZ, R7.H0_H0 ;  /* 0x20000007ff247230 */ /* 0x000fc40000004100 */
[----:B------:R-:W-:Y:S01]  /*2650*/  FFMA R3, R38, R34, R3 ;  /* 0x0000002226037223 */ /* 0x000fe20000000003 */
[--C-:B------:R-:W-:Y:S01]  /*2660*/  HADD2.F32 R38, -RZ, R37.reuse.H0_H0 ;  /* 0x20000025ff267230 */ /* 0x100fe20000004100 */
[----:B------:R-:W3:Y:S01]  /*2670*/  LDS.64 R34, [R5+0x1070] ;  /* 0x0010700005227984 */ /* 0x000ee20000000a00 */
[----:B------:R-:W-:Y:S02]  /*2680*/  HADD2.F32 R40, -RZ, R37.H1_H1 ;  /* 0x30000025ff287230 */ /* 0x000fe40000004100 */
[----:B------:R-:W-:Y:S01]  /*2690*/  FFMA R3, R30, R6, R3 ;  /* 0x000000061e037223 */ /* 0x000fe20000000003 */
[----:B------:R-:W-:Y:S01]  /*26a0*/  HADD2.F32 R6, -RZ, R7.H1_H1 ;  /* 0x30000007ff067230 */ /* 0x000fe20000004100 */
[----:B------:R-:W4:Y:S02]  /*26b0*/  LDS.64 R30, [R4+0x30] ;  /* 0x00003000041e7984 */ /* 0x000f240000000a00 */
[----:B------:R-:W-:Y:S01]  /*26c0*/  FFMA R3, R38, R36, R3 ;  /* 0x0000002426037223 */ /* 0x000fe20000000003 */
[----:B0-----:R-:W-:-:S02]  /*26d0*/  HADD2.F32 R38, -RZ, R32.H0_H0 ;  /* 0x20000020ff267230 */ /* 0x001fc40000004100 */
[--C-:B------:R-:W-:Y:S02]  /*26e0*/  HADD2.F32 R36, -RZ, R8.reuse.H0_H0 ;  /* 0x20000008ff247230 */ /* 0x100fe40000004100 */
[----:B------:R-:W-:Y:S01]  /*26f0*/  FFMA R3, R40, R6, R3 ;  /* 0x0000000628037223 */ /* 0x000fe20000000003 */
[----:B------:R-:W-:Y:S01]  /*2700*/  HADD2.F32 R8, -RZ, R8.H1_H1 ;  /* 0x30000008ff087230 */ /* 0x000fe20000004100 */
[----:B------:R0:W5:Y:S01]  /*2710*/  LDS.64 R6, [R4+0x38] ;  /* 0x0000380004067984 */ /* 0x0001620000000a00 */
[----:B------:R-:W-:Y:S02]  /*2720*/  HADD2.F32 R40, -RZ, R33.H0_H0 ;  /* 0x20000021ff287230 */ /* 0x000fe40000004100 */
        /* <DEDUP_REMOVED lines=9> */
[----:B--2---:R-:W-:Y:S02]  /*27c0*/  HADD2.F32 R32, -RZ, R26.H0_H0 ;  /* 0x2000001aff207230 */ /* 0x004fe40000004100 */
[----:B------:R-:W-:Y:S01]  /*27d0*/  FFMA R3, R38, R8, R3 ;  /* 0x0000000826037223 */ /* 0x000fe20000000003 */
[----:B------:R-:W-:-:S02]  /*27e0*/  HADD2.F32 R28, -RZ, R28.H1_H1 ;  /* 0x3000001cff1c7230 */ /* 0x000fc40000004100 */
[----:B------:R-:W-:Y:S02]  /*27f0*/  HADD2.F32 R26, -RZ, R26.H1_H1 ;  /* 0x3000001aff1a7230 */ /* 0x000fe40000004100 */
[----:B------:R-:W-:Y:S01]  /*2800*/  FFMA R3, R40, R32, R3 ;  /* 0x0000002028037223 */ /* 0x000fe20000000003 */
[----:B------:R-:W-:Y:S02]  /*2810*/  HADD2.F32 R32, -RZ, R29.H0_H0 ;  /* 0x2000001dff207230 */ /* 0x000fe40000004100 */
[----:B0-----:R-:W-:Y:S02]  /*2820*/  HADD2.F32 R4, -RZ, R27.H0_H0 ;  /* 0x2000001bff047230 */ /* 0x001fe40000004100 */
[----:B------:R-:W-:Y:S01]  /*2830*/  FFMA R3, R28, R26, R3 ;  /* 0x0000001a1c037223 */ /* 0x000fe20000000003 */
[----:B------:R-:W-:Y:S02]  /*2840*/  HADD2.F32 R26, -RZ, R29.H1_H1 ;  /* 0x3000001dff1a7230 */ /* 0x000fe40000004100 */
        /* <DEDUP_REMOVED lines=9> */
[----:B------:R-:W-:Y:S02]  /*28e0*/  HADD2.F32 R4, -RZ, R35.H0_H0 ;  /* 0x20000023ff047230 */ /* 0x000fe40000004100 */
[----:B------:R-:W-:Y:S02]  /*28f0*/  HADD2.F32 R28, -RZ, R31.H1_H1 ;  /* 0x3000001fff1c7230 */ /* 0x000fe40000004100 */
[----:B------:R-:W-:Y:S01]  /*2900*/  FFMA R3, R30, R34, R3 ;  /* 0x000000221e037223 */ /* 0x000fe20000000003 */
[----:B------:R-:W-:-:S03]  /*2910*/  HADD2.F32 R8, -RZ, R35.H1_H1 ;  /* 0x30000023ff087230 */ /* 0x000fc60000004100 */
[----:B------:R-:W-:Y:S01]  /*2920*/  FFMA R3, R26, R4, R3 ;  /* 0x000000041a037223 */ /* 0x000fe20000000003 */
[----:B-----5:R-:W-:Y:S02]  /*2930*/  HADD2.F32 R26, -RZ, R6.H0_H0 ;  /* 0x20000006ff1a7230 */ /* 0x020fe40000004100 */
[----:B------:R-:W-:Y:S02]  /*2940*/  HADD2.F32 R4, -RZ, R36.H0_H0 ;  /* 0x20000024ff047230 */ /* 0x000fe40000004100 */
        /* <DEDUP_REMOVED lines=9> */
[----:B------:R-:W-:-:S04]  /*29e0*/  FFMA R3, R8, R4, R3 ;  /* 0x0000000408037223 */ /* 0x000fc80000000003 */
[----:B------:R-:W-:-:S04]  /*29f0*/  FFMA R6, R26, R6, R3 ;  /* 0x000000061a067223 */ /* 0x000fc80000000003 */
[----:B------:R-:W-:-:S05]  /*2a00*/  FMUL R6, R6, UR13 ;  /* 0x0000000d06067c20 */ /* 0x000fca0008400000 */
[----:B------:R2:W-:Y:S01]  /*2a10*/  STL [R12+0x80], R6 ;  /* 0x000080060c007387 */ /* 0x0005e20000100800 */
[----:B------:R-:W-:-:S07]  /*2a20*/  FMNMX R11, R11, R6, !PT ;  /* 0x000000060b0b7209 */ /* 0x000fce0007800000 */
.L_x_16:
[----:B------:R-:W-:Y:S05]  /*2a30*/  BSYNC.RECONVERGENT B1 ;  /* 0x0000000000017941 */ /* 0x000fea0003800200 */
.L_x_15:
[----:B------:R-:W-:-:S03]  /*2a40*/  UMOV UR5, 0xffffffff ;  /* 0xffffffff00057882 */ /* 0x000fc60000000000 */
[----:B------:R-:W-:Y:S05]  /*2a50*/  BRA.DIV UR5, `(.L_x_17) ;  /* 0x0000004605d47947 */ /* 0x000fea000b800000 */
[----:B------:R-:W3:Y:S02]  /*2a60*/  SHFL.DOWN PT, R4, R11, 0x10, 0x1f ;  /* 0x0a001f000b047f89 */ /* 0x000ee400000e0000 */
[----:B---3--:R-:W-:-:S05]  /*2a70*/  FMNMX R4, R4, R11, !PT ;  /* 0x0000000b04047209 */ /* 0x008fca0007800000 */
[----:B-1----:R-:W1:Y:S02]  /*2a80*/  SHFL.DOWN PT, R3, R4, 0x8, 0x1f ;  /* 0x09001f0004037f89 */ /* 0x002e6400000e0000 */
[----:B-1----:R-:W-:-:S05]  /*2a90*/  FMNMX R3, R4, R3, !PT ;  /* 0x0000000304037209 */ /* 0x002fca0007800000 */
[----:B------:R-:W1:Y:S02]  /*2aa0*/  SHFL.DOWN PT, R8, R3, 0x4, 0x1f ;  /* 0x08801f0003087f89 */ /* 0x000e6400000e0000 */
[----:B-1----:R-:W-:-:S05]  /*2ab0*/  FMNMX R8, R3, R8, !PT ;  /* 0x0000000803087209 */ /* 0x002fca0007800000 */
[----:B------:R-:W1:Y:S02]  /*2ac0*/  SHFL.DOWN PT, R5, R8, 0x2, 0x1f ;  /* 0x08401f0008057f89 */ /* 0x000e6400000e0000 */
[----:B-1----:R-:W-:-:S05]  /*2ad0*/  FMNMX R5, R8, R5, !PT ;  /* 0x0000000508057209 */ /* 0x002fca0007800000 */
[----:B------:R1:W3:Y:S02]  /*2ae0*/  SHFL.DOWN PT, R26, R5, 0x1, 0x1f ;  /* 0x08201f00051a7f89 */ /* 0x0002e400000e0000 */
.L_x_49:
[----:B------:R-:W3:Y:S01]  /*2af0*/  LDL R4, [R0] ;  /* 0x0000000000047983 */ /* 0x000ee20000100800 */
[----:B------:R-:W-:Y:S01]  /*2b00*/  HFMA2 R9, -RZ, RZ, 0.96630859375, -0.0022525787353515625 ;  /* 0x3bbb989dff097431 */ /* 0x000fe200000001ff */
[----:B------:R-:W-:Y:S01]  /*2b10*/  MOV R8, 0x437c0000 ;  /* 0x437c000000087802 */ /* 0x000fe20000000f00 */
[----:B------:R-:W-:Y:S01]  /*2b20*/  BSSY.RECONVERGENT B1, `(.L_x_18) ;  /* 0x000001b000017945 */ /* 0x000fe20003800200 */
[----:B------:R-:W-:Y:S01]  /*2b30*/  HFMA2 R7, -RZ, RZ, 0, 0 ;  /* 0x00000000ff077431 */ /* 0x000fe200000001ff */
[----:B------:R-:W-:Y:S02]  /*2b40*/  ISETP.GE.AND P1, PT, R13, R2, PT ;  /* 0x000000020d00720c */ /* 0x000fe40003f26270 */
[----:B---3--:R-:W-:-:S05]  /*2b50*/  FMNMX3 R61, R5, R26, R4, !PT ;  /* 0x0000001a053d7276 */ /* 0x008fca0007800004 */
[----:B------:R-:W-:-:S05]  /*2b60*/  FADD R4, R4, -R61 ;  /* 0x8000003d04047221 */ /* 0x000fca0000000000 */
[----:B------:R-:W-:-:S04]  /*2b70*/  FMNMX R4, R4, -20, !PT ;  /* 0xc1a0000004047809 */ /* 0x000fc80007800000 */
[----:B------:R-:W-:-:S05]  /*2b80*/  FMNMX R4, R4, 20, PT ;  /* 0x41a0000004047809 */ /* 0x000fca0003800000 */
[----:B------:R-:W-:-:S04]  /*2b90*/  FFMA.SAT R3, R4, R9, 0.5 ;  /* 0x3f00000004037423 */ /* 0x000fc80000002009 */
[----:B------:R-:W-:-:S04]  /*2ba0*/  FFMA.RM R3, R3, R8, 12582913 ;  /* 0x4b40000103037423 */ /* 0x000fc80000004008 */
[----:B-1----:R-:W-:-:S04]  /*2bb0*/  FADD R5, R3, -12583039 ;  /* 0xcb40007f03057421 */ /* 0x002fc80000000000 */
[----:B------:R-:W-:-:S04]  /*2bc0*/  FFMA R5, R4, 1.4426950216293334961, -R5 ;  /* 0x3fb8aa3b04057823 */ /* 0x000fc80000000805 */
[----:B------:R-:W-:-:S04]  /*2bd0*/  FFMA R5, R4, 1.925963033500011079e-08, R5 ;  /* 0x32a5706004057823 */ /* 0x000fc80000000005 */
[----:B------:R1:W3:Y:S01]  /*2be0*/  MUFU.EX2 R4, R5 ;  /* 0x0000000500047308 */ /* 0x0002e20000000800 */
[----:B------:R-:W-:Y:S05]  /*2bf0*/  @P0 BRA `(.L_x_19) ;  /* 0x0000000000340947 */ /* 0x000fea0003800000 */
[----:B0-----:R-:W-:-:S05]  /*2c00*/  FADD R10, -R61, R10 ;  /* 0x0000000a3d0a7221 */ /* 0x001fca0000000100 */
[----:B------:R-:W-:-:S04]  /*2c10*/  FMNMX R10, R10, -20, !PT ;  /* 0xc1a000000a0a7809 */ /* 0x000fc80007800000 */
[----:B------:R-:W-:-:S05]  /*2c20*/  FMNMX R10, R10, 20, PT ;  /* 0x41a000000a0a7809 */ /* 0x000fca0003800000 */
[----:B-1----:R-:W-:-:S04]  /*2c30*/  FFMA.SAT R5, R10, R9, 0.5 ;  /* 0x3f0000000a057423 */ /* 0x002fc80000002009 */
[----:B------:R-:W-:-:S04]  /*2c40*/  FFMA.RM R5, R5, R8, 12582913 ;  /* 0x4b40000105057423 */ /* 0x000fc80000004008 */
[C---:B------:R-:W-:Y:S01]  /*2c50*/  FADD R7, R5.reuse, -12583039 ;  /* 0xcb40007f05077421 */ /* 0x040fe20000000000 */
[----:B------:R-:W-:-:S03]  /*2c60*/  SHF.L.U32 R5, R5, 0x17, RZ ;  /* 0x0000001705057819 */ /* 0x000fc600000006ff */
[----:B------:R-:W-:-:S04]  /*2c70*/  FFMA R7, R10, 1.4426950216293334961, -R7 ;  /* 0x3fb8aa3b0a077823 */ /* 0x000fc80000000807 */
[----:B------:R-:W-:-:S06]  /*2c80*/  FFMA R10, R10, 1.925963033500011079e-08, R7 ;  /* 0x32a570600a0a7823 */ /* 0x000fcc0000000007 */
[----:B------:R-:W0:Y:S02]  /*2c90*/  MUFU.EX2 R10, R10 ;  /* 0x0000000a000a7308 */ /* 0x000e240000000800 */
[----:B0-----:R-:W-:-:S04]  /*2ca0*/  FMUL R5, R5, R10 ;  /* 0x0000000a05057220 */ /* 0x001fc80000400000 */
[----:B------:R-:W-:Y:S01]  /*2cb0*/  FADD R7, RZ, R5 ;  /* 0x00000005ff077221 */ /* 0x000fe20000000000 */
[----:B------:R4:W-:Y:S06]  /*2cc0*/  STL [R12], R5 ;  /* 0x000000050c007387 */ /* 0x0009ec0000100800 */
.L_x_19:
[----:B------:R-:W-:Y:S05]  /*2cd0*/  BSYNC.RECONVERGENT B1 ;  /* 0x0000000000017941 */ /* 0x000fea0003800200 */
.L_x_18:
[----:B------:R-:W-:Y:S04]  /*2ce0*/  BSSY.RECONVERGENT B1, `(.L_x_20) ;  /* 0x000000f000017945 */ /* 0x000fe80003800200 */
[----:B------:R-:W-:Y:S05]  /*2cf0*/  @P1 BRA `(.L_x_21) ;  /* 0x0000000000341947 */ /* 0x000fea0003800000 */
[----:B--2---:R-:W-:-:S05]  /*2d00*/  FADD R6, -R61, R6 ;  /* 0x000000063d067221 */ /* 0x004fca0000000100 */
[----:B------:R-:W-:-:S04]  /*2d10*/  FMNMX R6, R6, -20, !PT ;  /* 0xc1a0000006067809 */ /* 0x000fc80007800000 */
[----:B------:R-:W-:-:S05]  /*2d20*/  FMNMX R6, R6, 20, PT ;  /* 0x41a0000006067809 */ /* 0x000fca0003800000 */
[----:B-1--4-:R-:W-:-:S04]  /*2d30*/  FFMA.SAT R5, R6, R9, 0.5 ;  /* 0x3f00000006057423 */ /* 0x012fc80000002009 */
[----:B------:R-:W-:-:S04]  /*2d40*/  FFMA.RM R5, R5, R8, 12582913 ;  /* 0x4b40000105057423 */ /* 0x000fc80000004008 */
[C---:B------:R-:W-:Y:S01]  /*2d50*/  FADD R9, R5.reuse, -12583039 ;  /* 0xcb40007f05097421 */ /* 0x040fe20000000000 */
[----:B------:R-:W-:-:S03]  /*2d60*/  SHF.L.U32 R5, R5, 0x17, RZ ;  /* 0x0000001705057819 */ /* 0x000fc600000006ff */
[----:B------:R-:W-:-:S04]  /*2d70*/  FFMA R9, R6, 1.4426950216293334961, -R9 ;  /* 0x3fb8aa3b06097823 */ /* 0x000fc80000000809 */
[----:B------:R-:W-:-:S04]  /*2d80*/  FFMA R9, R6, 1.925963033500011079e-08, R9 ;  /* 0x32a5706006097823 */ /* 0x000fc80000000009 */
[----:B------:R-:W1:Y:S02]  /*2d90*/  MUFU.EX2 R6, R9 ;  /* 0x0000000900067308 */ /* 0x000e640000000800 */
[----:B-1----:R-:W-:-:S04]  /*2da0*/  FMUL R5, R5, R6 ;  /* 0x0000000605057220 */ /* 0x002fc80000400000 */
[----:B------:R-:W-:Y:S01]  /*2db0*/  FADD R7, R7, R5 ;  /* 0x0000000507077221 */ /* 0x000fe20000000000 */
[----:B------:R1:W-:Y:S06]  /*2dc0*/  STL [R12+0x80], R5 ;  /* 0x000080050c007387 */ /* 0x0003ec0000100800 */
.L_x_21:
[----:B------:R-:W-:Y:S05]  /*2dd0*/  BSYNC.RECONVERGENT B1 ;  /* 0x0000000000017941 */ /* 0x000fea0003800200 */
.L_x_20:
[----:B------:R-:W5:Y:S01]  /*2de0*/  S2UR UR6, SR_CgaCtaId ;  /* 0x00000000000679c3 */ /* 0x000f620000008800 */
[----:B------:R-:W-:Y:S01]  /*2df0*/  UMOV UR5, 0x400 ;  /* 0x0000040000057882 */ /* 0x000fe20000000000 */
[----:B------:R-:W-:Y:S01]  /*2e00*/  SHF.L.U32 R3, R3, 0x17, RZ ;  /* 0x0000001703037819 */ /* 0x000fe200000006ff */
[----:B------:R-:W-:Y:S01]  /*2e10*/  UIADD3 UR5, UPT, UPT, UR5, 0x3000, URZ ;  /* 0x0000300005057890 */ /* 0x000fe2000fffe0ff */
[C---:B------:R-:W-:Y:S02]  /*2e20*/  ISETP.GE.AND P0, PT, R39.reuse, R2, PT ;  /* 0x000000022700720c */ /* 0x040fe40003f06270 */
[----:B------:R-:W-:Y:S01]  /*2e30*/  IADD3 R9, PT, PT, R39, 0x6, RZ ;  /* 0x0000000627097810 */ /* 0x000fe20007ffe0ff */
[----:B---3--:R-:W-:Y:S01]  /*2e40*/  FMUL R3, R3, R4 ;  /* 0x0000000403037220 */ /* 0x008fe20000400000 */
[C---:B------:R-:W-:Y:S02]  /*2e50*/  IADD3 R11, PT, PT, R39.reuse, 0x7, RZ ;  /* 0x00000007270b7810 */ /* 0x040fe40007ffe0ff */
[----:B------:R-:W-:-:S02]  /*2e60*/  IADD3 R13, PT, PT, R39, 0x8, RZ ;  /* 0x00000008270d7810 */ /* 0x000fc40007ffe0ff */
[----:B------:R-:W-:Y:S02]  /*2e70*/  FSETP.NE.AND P1, PT, |R3|, +INF , PT ;  /* 0x7f8000000300780b */ /* 0x000fe40003f25200 */
[C---:B------:R-:W-:Y:S02]  /*2e80*/  IADD3 R15, PT, PT, R39.reuse, 0x9, RZ ;  /* 0x00000009270f7810 */ /* 0x040fe40007ffe0ff */
[C---:B------:R-:W-:Y:S02]  /*2e90*/  IADD3 R29, PT, PT, R39.reuse, 0xa, RZ ;  /* 0x0000000a271d7810 */ /* 0x040fe40007ffe0ff */
[C---:B------:R-:W-:Y:S02]  /*2ea0*/  IADD3 R31, PT, PT, R39.reuse, 0xb, RZ ;  /* 0x0000000b271f7810 */ /* 0x040fe40007ffe0ff */
[C---:B------:R-:W-:Y:S02]  /*2eb0*/  IADD3 R33, PT, PT, R39.reuse, 0xc, RZ ;  /* 0x0000000c27217810 */ /* 0x040fe40007ffe0ff */
[C---:B------:R-:W-:Y:S01]  /*2ec0*/  IADD3 R35, PT, PT, R39.reuse, 0xe, RZ ;  /* 0x0000000e27237810 */ /* 0x040fe20007ffe0ff */
[----:B-----5:R-:W-:Y:S01]  /*2ed0*/  ULEA UR5, UR6, UR5, 0x18 ;  /* 0x0000000506057291 */ /* 0x020fe2000f8ec0ff */
[----:B------:R-:W-:-:S02]  /*2ee0*/  IADD3 R37, PT, PT, R39, 0xf, RZ ;  /* 0x0000000f27257810 */ /* 0x000fc40007ffe0ff */
[C---:B------:R-:W-:Y:S02]  /*2ef0*/  IADD3 R65, PT, PT, R39.reuse, 0x10, RZ ;  /* 0x0000001027417810 */ /* 0x040fe40007ffe0ff */
[C---:B------:R-:W-:Y:S02]  /*2f00*/  IADD3 R67, PT, PT, R39.reuse, 0x11, RZ ;  /* 0x0000001127437810 */ /* 0x040fe40007ffe0ff */
[----:B------:R-:W-:Y:S01]  /*2f10*/  LEA R26, R18, UR5, 0x1 ;  /* 0x00000005121a7c11 */ /* 0x000fe2000f8e08ff */
[----:B------:R-:W-:Y:S01]  /*2f20*/  UMOV UR5, 0xffffffff ;  /* 0xffffffff00057882 */ /* 0x000fe20000000000 */
[C---:B------:R-:W-:Y:S02]  /*2f30*/  IADD3 R107, PT, PT, R39.reuse, 0x23, RZ ;  /* 0x00000023276b7810 */ /* 0x040fe40007ffe0ff */
[C---:B------:R-:W-:Y:S02]  /*2f40*/  IADD3 R105, PT, PT, R39.reuse, 0x25, RZ ;  /* 0x0000002527697810 */ /* 0x040fe40007ffe0ff */
[----:B------:R-:W-:-:S02]  /*2f50*/  IADD3 R17, PT, PT, R39, 0x1, RZ ;  /* 0x0000000127117810 */ /* 0x000fc40007ffe0ff */
[C---:B------:R-:W-:Y:S02]  /*2f60*/  IADD3 R19, PT, PT, R39.reuse, 0x3, RZ ;  /* 0x0000000327137810 */ /* 0x040fe40007ffe0ff */
[C---:B------:R-:W-:Y:S02]  /*2f70*/  IADD3 R21, PT, PT, R39.reuse, 0x4, RZ ;  /* 0x0000000427157810 */ /* 0x040fe40007ffe0ff */
[C---:B------:R-:W-:Y:S02]  /*2f80*/  IADD3 R23, PT, PT, R39.reuse, 0x5, RZ ;  /* 0x0000000527177810 */ /* 0x040fe40007ffe0ff */
[----:B------:R-:W-:Y:S02]  /*2f90*/  IADD3 R69, PT, PT, R39, 0xd, RZ ;  /* 0x0000000d27457810 */ /* 0x000fe40007ffe0ff */
[----:B------:R-:W-:Y:S01]  /*2fa0*/  FSEL R30, R3, RZ, P1 ;  /* 0x000000ff031e7208 */ /* 0x000fe20000800000 */
[----:B------:R-:W-:Y:S06]  /*2fb0*/  BRA.DIV UR5, `(.L_x_22) ;  /* 0x00000046051c7947 */ /* 0x000fec000b800000 */
[----:B------:R-:W3:Y:S02]  /*2fc0*/  SHFL.DOWN PT, R4, R7, 0x10, 0x1f ;  /* 0x0a001f0007047f89 */ /* 0x000ee400000e0000 */
[----:B---3--:R-:W-:-:S05]  /*2fd0*/  FADD R4, R4, R7 ;  /* 0x0000000704047221 */ /* 0x008fca0000000000 */
[----:B------:R-:W3:Y:S02]  /*2fe0*/  SHFL.DOWN PT, R3, R4, 0x8, 0x1f ;  /* 0x09001f0004037f89 */ /* 0x000ee400000e0000 */
[----:B---3--:R-:W-:-:S05]  /*2ff0*/  FADD R3, R4, R3 ;  /* 0x0000000304037221 */ /* 0x008fca0000000000 */
[----:B--2---:R-:W2:Y:S02]  /*3000*/  SHFL.DOWN PT, R6, R3, 0x4, 0x1f ;  /* 0x08801f0003067f89 */ /* 0x004ea400000e0000 */
[----:B--2---:R-:W-:-:S05]  /*3010*/  FADD R6, R3, R6 ;  /* 0x0000000603067221 */ /* 0x004fca0000000000 */
[----:B-1--4-:R-:W1:Y:S02]  /*3020*/  SHFL.DOWN PT, R5, R6, 0x2, 0x1f ;  /* 0x08401f0006057f89 */ /* 0x012e6400000e0000 */
[----:B-1----:R-:W-:-:S05]  /*3030*/  FADD R28, R6, R5 ;  /* 0x00000005061c7221 */ /* 0x002fca0000000000 */
[----:B------:R1:W2:Y:S02]  /*3040*/  SHFL.DOWN PT, R63, R28, 0x1, 0x1f ;  /* 0x08201f001c3f7f89 */ /* 0x0002a400000e0000 */
.L_x_56:
[-C--:B------:R-:W-:Y:S01]  /*3050*/  ISETP.GE.AND P6, PT, R23, R2.reuse, PT ;  /* 0x000000021700720c */ /* 0x080fe20003fc6270 */
[----:B------:R-:W3:Y:S01]  /*3060*/  LDL R71, [R24+-0x80] ;  /* 0xffff800018477983 */ /* 0x000ee20000100800 */
[-C--:B------:R-:W-:Y:S02]  /*3070*/  ISETP.GE.AND P5, PT, R9, R2.reuse, PT ;  /* 0x000000020900720c */ /* 0x080fe40003fa6270 */
[----:B------:R-:W-:Y:S01]  /*3080*/  LOP3.LUT R34, R34, 0xfeffffff, RZ, 0xc0, !PT ;  /* 0xfeffffff22227812 */ /* 0x000fe200078ec0ff */
[----:B------:R-:W4:Y:S01]  /*3090*/  @!P0 LDL R73, [R1+0x420] ;  /* 0x0004200001498983 */ /* 0x000f220000100800 */
[-C--:B------:R-:W-:Y:S02]  /*30a0*/  ISETP.GE.AND P1, PT, R17, R2.reuse, PT ;  /* 0x000000021100720c */ /* 0x080fe40003f26270 */
[----:B------:R-:W-:Y:S01]  /*30b0*/  ISETP.GE.AND P2, PT, R11, R2, PT ;  /* 0x000000020b00720c */ /* 0x000fe20003f46270 */
[----:B------:R-:W5:Y:S01]  /*30c0*/  @!P0 LDS.U16 R4, [R26] ;  /* 0x000000001a048984 */ /* 0x000f620000000400 */
[----:B------:R-:W-:-:S02]  /*30d0*/  IADD3 R7, PT, PT, R39, 0x2, RZ ;  /* 0x0000000227077810 */ /* 0x000fc40007ffe0ff */
[-C--:B------:R-:W-:Y:S02]  /*30e0*/  ISETP.GE.AND P3, PT, R19, R2.reuse, PT ;  /* 0x000000021300720c */ /* 0x080fe40003f66270 */
[----:B------:R-:W-:Y:S01]  /*30f0*/  @P6 LOP3.LUT R34, R34, 0x1000000, RZ, 0xfc, !PT ;  /* 0x0100000022226812 */ /* 0x000fe200078efcff */
[----:B------:R-:W2:Y:S01]  /*3100*/  @!P5 LDL R23, [R1+0x438] ;  /* 0x000438000117d983 */ /* 0x000ea20000100800 */
[----:B------:R-:W-:Y:S02]  /*3110*/  ISETP.GE.AND P4, PT, R21, R2, PT ;  /* 0x000000021500720c */ /* 0x000fe40003f86270 */
[----:B------:R-:W-:Y:S01]  /*3120*/  LOP3.LUT R34, R34, 0xff7fffff, RZ, 0xc0, !PT ;  /* 0xff7fffff22227812 */ /* 0x000fe200078ec0ff */
[----:B------:R-:W2:Y:S01]  /*3130*/  @!P1 LDL R8, [R1+0x424] ;  /* 0x0004240001089983 */ /* 0x000ea20000100800 */
[C---:B------:R-:W-:Y:S02]  /*3140*/  IADD3 R3, PT, PT, R39.reuse, 0x12, RZ ;  /* 0x0000001227037810 */ /* 0x040fe40007ffe0ff */
[----:B------:R-:W-:Y:S01]  /*3150*/  @P5 LOP3.LUT R34, R34, 0x800000, RZ, 0xfc, !PT ;  /* 0x0080000022225812 */ /* 0x000fe200078efcff */
[----:B------:R-:W2:Y:S01]  /*3160*/  @!P2 LDL R25, [R1+0x43c] ;  /* 0x00043c000119a983 */ /* 0x000ea20000100800 */
[----:B------:R-:W-:-:S02]  /*3170*/  IADD3 R5, PT, PT, R39, 0x13, RZ ;  /* 0x0000001327057810 */ /* 0x000fc40007ffe0ff */
[----:B------:R-:W-:Y:S01]  /*3180*/  LOP3.LUT R34, R34, 0xffbfffff, RZ, 0xc0, !PT ;  /* 0xffbfffff22227812 */ /* 0x000fe200078ec0ff */
[----:B------:R-:W2:Y:S03]  /*3190*/  @!P3 LDL R19, [R1+0x42c] ;  /* 0x00042c000113b983 */ /* 0x000ea60000100800 */
[----:B------:R-:W-:Y:S01]  /*31a0*/  @P2 LOP3.LUT R34, R34, 0x400000, RZ, 0xfc, !PT ;  /* 0x0040000022222812 */ /* 0x000fe200078efcff */
[----:B------:R-:W2:Y:S01]  /*31b0*/  @!P4 LDL R9, [R1+0x430] ;  /* 0x000430000109c983 */ /* 0x000ea20000100800 */
[-C--:B------:R-:W-:Y:S02]  /*31c0*/  ISETP.GE.AND P2, PT, R13, R2.reuse, PT ;  /* 0x000000020d00720c */ /* 0x080fe40003f46270 */
[----:B------:R-:W-:Y:S01]  /*31d0*/  LOP3.LUT R34, R34, 0xffdfffff, RZ, 0xc0, !PT ;  /* 0xffdfffff22227812 */ /* 0x000fe200078ec0ff */
[----:B------:R-:W2:Y:S04]  /*31e0*/  @!P6 LDL R21, [R1+0x434] ;  /* 0x000434000115e983 */ /* 0x000ea80000100800 */
[----:B------:R-:W0:Y:S06]  /*31f0*/  @!P1 LDS.U16 R6, [R26+0x80] ;  /* 0x000080001a069984 */ /* 0x000e2c0000000400 */
[----:B------:R-:W-:Y:S01]  /*3200*/  @P2 LOP3.LUT R34, R34, 0x200000, RZ, 0xfc, !PT ;  /* 0x0020000022222812 */ /* 0x000fe200078efcff */
[----:B------:R-:W2:Y:S01]  /*3210*/  @!P2 LDL R11, [R1+0x440] ;  /* 0x00044000010ba983 */ /* 0x000ea20000100800 */
[----:B------:R-:W-:-:S02]  /*3220*/  ISETP.GE.AND P2, PT, R15, R2, PT ;  /* 0x000000020f00720c */ /* 0x000fc40003f46270 */
[----:B------:R-:W-:-:S11]  /*3230*/  LOP3.LUT R34, R34, 0xffefffff, RZ, 0xc0, !PT ;  /* 0xffefffff22227812 */ /* 0x000fd600078ec0ff */
[----:B------:R-:W-:Y:S01]  /*3240*/  @P2 LOP3.LUT R34, R34, 0x100000, RZ, 0xfc, !PT ;  /* 0x0010000022222812 */ /* 0x000fe200078efcff */
[----:B------:R-:W2:Y:S01]  /*3250*/  @!P2 LDL R27, [R1+0x444] ;  /* 0x00044400011ba983 */ /* 0x000ea20000100800 */
[----:B------:R-:W-:-:S13]  /*3260*/  ISETP.GE.AND P2, PT, R7, R2, PT ;  /* 0x000000020700720c */ /* 0x000fda0003f46270 */
[----:B------:R-:W2:Y:S01]  /*3270*/  @!P2 LDL R17, [R1+0x428] ;  /* 0x000428000111a983 */ /* 0x000ea20000100800 */
[----:B------:R-:W-:Y:S02]  /*3280*/  ISETP.GE.AND P5, PT, R29, R2, PT ;  /* 0x000000021d00720c */ /* 0x000fe40003fa6270 */
[----:B------:R-:W-:-:S11]  /*3290*/  LOP3.LUT R34, R34, 0xfff7ffff, RZ, 0xc0, !PT ;  /* 0xfff7ffff22227812 */ /* 0x000fd600078ec0ff */
[----:B------:R-:W-:Y:S01]  /*32a0*/  @P5 LOP3.LUT R34, R34, 0x80000, RZ, 0xfc, !PT ;  /* 0x0008000022225812 */ /* 0x000fe200078efcff */
        /* <DEDUP_REMOVED lines=25> */
[-C--:B------:R-:W-:Y:S02]  /*3440*/  ISETP.GE.AND P5, PT, R67, R2.reuse, PT ;  /* 0x000000024300720c */ /* 0x080fe40003fa6270 */
[----:B------:R-:W-:Y:S02]  /*3450*/  LOP3.LUT R34, R34, 0xffffefff, RZ, 0xc0, !PT ;  /* 0xffffefff22227812 */ /* 0x000fe400078ec0ff */
[----:B------:R-:W-:-:S09]  /*3460*/  ISETP.GE.AND P6, PT, R3, R2, PT ;  /* 0x000000020300720c */ /* 0x000fd20003fc6270 */
[----:B------:R-:W-:Y:S01]  /*3470*/  @P5 LOP3.LUT R34, R34, 0x1000, RZ, 0xfc, !PT ;  /* 0x0000100022225812 */ /* 0x000fe200078efcff */
[----:B------:R-:W2:Y:S01]  /*3480*/  @!P5 LDL R65, [R1+0x464] ;  /* 0x000464000141d983 */ /* 0x000ea20000100800 */
[----:B------:R-:W-:-:S03]  /*3490*/  ISETP.GE.AND P5, PT, R5, R2, PT ;  /* 0x000000020500720c */ /* 0x000fc60003fa6270 */
[----:B------:R-:W2:Y:S10]  /*34a0*/  @!P6 LDL R67, [R1+0x468] ;  /* 0x000468000143e983 */ /* 0x000eb40000100800 */
[----:B------:R-:W2:Y:S01]  /*34b0*/  @!P5 LDL R69, [R1+0x46c] ;  /* 0x00046c000145d983 */ /* 0x000ea20000100800 */
[----:B-----5:R-:W-:Y:S01]  /*34c0*/  @!P0 HADD2.F32 R7, -RZ, R4.H0_H0 ;  /* 0x20000004ff078230 */ /* 0x020fe20000004100 */
[----:B------:R-:W-:-:S02]  /*34d0*/  P2R R44, PR, RZ, 0x8 ;  /* 0x00000008ff2c7803 */ /* 0x000fc40000000000 */
[----:B------:R-:W-:Y:S02]  /*34e0*/  P2R R42, PR, RZ, 0x4 ;  /* 0x00000004ff2a7803 */ /* 0x000fe40000000000 */
[----:B------:R-:W-:Y:S01]  /*34f0*/  P2R R40, PR, RZ, 0x2 ;  /* 0x00000002ff287803 */ /* 0x000fe20000000000 */
[----:B---3--:R-:W-:-:S04]  /*3500*/  FMUL R4, R30, R71 ;  /* 0x000000471e047220 */ /* 0x008fc80000400000 */
[----:B----4-:R-:W-:Y:S01]  /*3510*/  @!P0 FFMA R4, R73, R7, R4 ;  /* 0x0000000749048223 */ /* 0x010fe20000000004 */
[----:B0-----:R-:W-:Y:S02]  /*3520*/  @!P1 HADD2.F32 R7, -RZ, R6.H0_H0 ;  /* 0x20000006ff079230 */ /* 0x001fe40000004100 */
[----:B------:R-:W0:Y:S03]  /*3530*/  @!P2 LDS.U16 R6, [R26+0x100] ;  /* 0x000100001a06a984 */ /* 0x000e260000000400 */
[----:B--2---:R-:W-:Y:S02]  /*3540*/  @!P1 FFMA R4, R7, R8, R4 ;  /* 0x0000000807049223 */ /* 0x004fe40000000004 */
[----:B------:R-:W2:Y:S01]  /*3550*/  @!P3 LDS.U16 R7, [R26+0x180] ;  /* 0x000180001a07b984 */ /* 0x000ea20000000400 */
[----:B------:R-:W-:-:S03]  /*3560*/  LOP3.LUT P1, RZ, R34, 0x2000, RZ, 0xc0, !PT ;  /* 0x0000200022ff7812 */ /* 0x000fc6000782c0ff */
[----:B------:R-:W3:Y:S01]  /*3570*/  @!P4 LDS.U16 R8, [R26+0x200] ;  /* 0x000200001a08c984 */ /* 0x000ee20000000400 */
[----:B------:R-:W-:Y:S02]  /*3580*/  P2R R54, PR, RZ, 0x2 ;  /* 0x00000002ff367803 */ /* 0x000fe40000000000 */
[----:B------:R-:W-:Y:S01]  /*3590*/  LOP3.LUT P1, RZ, R34, 0x20000, RZ, 0xc0, !PT ;  /* 0x0002000022ff7812 */ /* 0x000fe2000782c0ff */
[----:B0-----:R-:W-:Y:S02]  /*35a0*/  @!P2 HADD2.F32 R71, -RZ, R6.H0_H0 ;  /* 0x20000006ff47a230 */ /* 0x001fe40000004100 */
[----:B--2---:R-:W-:-:S03]  /*35b0*/  @!P3 HADD2.F32 R7, -RZ, R7.H0_H0 ;  /* 0x20000007ff07b230 */ /* 0x004fc60000004100 */
[----:B------:R-:W-:Y:S01]  /*35c0*/  @!P2 FFMA R4, R71, R17, R4 ;  /* 0x000000114704a223 */ /* 0x000fe20000000004 */
[----:B------:R-:W-:-:S03]  /*35d0*/  LOP3.LUT P2, RZ, R34, 0x4000, RZ, 0xc0, !PT ;  /* 0x0000400022ff7812 */ /* 0x000fc6000784c0ff */
[----:B------:R-:W-:Y:S01]  /*35e0*/  @!P3 FFMA R4, R7, R19, R4 ;  /* 0x000000130704b223 */ /* 0x000fe20000000004 */
[C---:B------:R-:W-:Y:S02]  /*35f0*/  LOP3.LUT P3, RZ, R34.reuse, 0x8000, RZ, 0xc0, !PT ;  /* 0x0000800022ff7812 */ /* 0x040fe4000786c0ff */
[----:B------:R-:W-:Y:S02]  /*3600*/  P2R R50, PR, RZ, 0x4 ;  /* 0x00000004ff327803 */ /* 0x000fe40000000000 */
[----:B------:R-:W-:Y:S02]  /*3610*/  P2R R36, PR, RZ, 0x8 ;  /* 0x00000008ff247803 */ /* 0x000fe40000000000 */
[C---:B------:R-:W-:Y:S02]  /*3620*/  LOP3.LUT P3, RZ, R34.reuse, 0x1000000, RZ, 0xc0, !PT ;  /* 0x0100000022ff7812 */ /* 0x040fe4000786c0ff */
[----:B------:R-:W-:-:S04]  /*3630*/  LOP3.LUT P2, RZ, R34, 0x40000, RZ, 0xc0, !PT ;  /* 0x0004000022ff7812 */ /* 0x000fc8000784c0ff */
[----:B------:R-:W-:Y:S02]  /*3640*/  P2R R48, PR, RZ, 0x4 ;  /* 0x00000004ff307803 */ /* 0x000fe40000000000 */
[C---:B------:R-:W-:Y:S02]  /*3650*/  LOP3.LUT P2, RZ, R34.reuse, 0x800000, RZ, 0xc0, !PT ;  /* 0x0080000022ff7812 */ /* 0x040fe4000784c0ff */
[----:B------:R-:W-:Y:S02]  /*3660*/  P2R R52, PR, RZ, 0x2 ;  /* 0x00000002ff347803 */ /* 0x000fe40000000000 */
[----:B------:R-:W-:Y:S01]  /*3670*/  LOP3.LUT P1, RZ, R34, 0x400000, RZ, 0xc0, !PT ;  /* 0x0040000022ff7812 */ /* 0x000fe2000782c0ff */
[----:B------:R-:W0:Y:S08]  /*3680*/  @!P3 LDS.U16 R6, [R26+0x280] ;  /* 0x000280001a06b984 */ /* 0x000e300000000400 */
[----:B------:R-:W2:Y:S04]  /*3690*/  @!P2 LDS.U16 R10, [R26+0x300] ;  /* 0x000300001a0aa984 */ /* 0x000ea80000000400 */
[----:B------:R-:W4:Y:S01]  /*36a0*/  @!P1 LDS.U16 R17, [R26+0x380] ;  /* 0x000380001a119984 */ /* 0x000f220000000400 */
[----:B------:R-:W-:-:S02]  /*36b0*/  P2R R38, PR, RZ, 0x1 ;  /* 0x00000001ff267803 */ /* 0x000fc40000000000 */
[----:B------:R-:W-:-:S04]  /*36c0*/  LOP3.LUT P0, RZ, R34, 0x1000, RZ, 0xc0, !PT ;  /* 0x0000100022ff7812 */ /* 0x000fc8000780c0ff */
[----:B------:R-:W-:Y:S02]  /*36d0*/  P2R R56, PR, RZ, 0x1 ;  /* 0x00000001ff387803 */ /* 0x000fe40000000000 */
[C---:B------:R-:W-:Y:S02]  /*36e0*/  LOP3.LUT P0, RZ, R34.reuse, 0x200000, RZ, 0xc0, !PT ;  /* 0x0020000022ff7812 */ /* 0x040fe4000780c0ff */
[----:B------:R-:W-:Y:S02]  /*36f0*/  P2R R58, PR, RZ, 0x20 ;  /* 0x00000020ff3a7803 */ /* 0x000fe40000000000 */
[C---:B------:R-:W-:Y:S01]  /*3700*/  LOP3.LUT P5, RZ, R34.reuse, 0x100000, RZ, 0xc0, !PT ;  /* 0x0010000022ff7812 */ /* 0x040fe200078ac0ff */
[----:B---3--:R-:W-:Y:S01]  /*3710*/  @!P4 HADD2.F32 R8, -RZ, R8.H0_H0 ;  /* 0x20000008ff08c230 */ /* 0x008fe20000004100 */
[----:B------:R-:W-:Y:S02]  /*3720*/  P2R R60, PR, RZ, 0x40 ;  /* 0x00000040ff3c7803 */ /* 0x000fe40000000000 */
[----:B------:R-:W-:-:S02]  /*3730*/  LOP3.LUT P6, RZ, R34, 0x80000, RZ, 0xc0, !PT ;  /* 0x0008000022ff7812 */ /* 0x000fc400078cc0ff */
[----:B------:R-:W-:-:S03]  /*3740*/  @!P4 FFMA R4, R9, R8, R4 ;  /* 0x000000080904c223 */ /* 0x000fc60000000004 */
[----:B------:R-:W3:Y:S04]  /*3750*/  @!P0 LDS.U16 R19, [R26+0x400] ;  /* 0x000400001a138984 */ /* 0x000ee80000000400 */
[----:B------:R-:W5:Y:S01]  /*3760*/  @!P5 LDS.U16 R8, [R26+0x480] ;  /* 0x000480001a08d984 */ /* 0x000f620000000400 */
[----:B0-----:R-:W-:-:S03]  /*3770*/  @!P3 HADD2.F32 R7, -RZ, R6.H0_H0 ;  /* 0x20000006ff07b230 */ /* 0x001fc60000004100 */
[----:B------:R-:W0:Y:S02]  /*3780*/  @!P6 LDS.U16 R9, [R26+0x500] ;  /* 0x000500001a09e984 */ /* 0x000e240000000400 */
[----:B------:R-:W-:Y:S01]  /*3790*/  @!P3 FFMA R4, R7, R21, R4 ;  /* 0x000000150704b223 */ /* 0x000fe20000000004 */
[----:B--2---:R-:W-:Y:S02]  /*37a0*/  @!P2 HADD2.F32 R7, -RZ, R10.H0_H0 ;  /* 0x2000000aff07a230 */ /* 0x004fe40000004100 */
[----:B----4-:R-:W-:-:S03]  /*37b0*/  @!P1 HADD2.F32 R17, -RZ, R17.H0_H0 ;  /* 0x20000011ff119230 */ /* 0x010fc60000004100 */
[----:B------:R-:W-:Y:S01]  /*37c0*/  @!P2 FFMA R4, R7, R23, R4 ;  /* 0x000000170704a223 */ /* 0x000fe20000000004 */
[----:B------:R-:W-:-:S03]  /*37d0*/  ISETP.NE.AND P2, PT, R48, RZ, PT ;  /* 0x000000ff3000720c */ /* 0x000fc60003f45270 */
[----:B------:R-:W-:Y:S01]  /*37e0*/  @!P1 FFMA R4, R17, R25, R4 ;  /* 0x0000001911049223 */ /* 0x000fe20000000004 */
[----:B------:R-:W-:Y:S02]  /*37f0*/  ISETP.NE.AND P1, PT, R52, RZ, PT ;  /* 0x000000ff3400720c */ /* 0x000fe40003f25270 */
[----:B------:R-:W-:-:S07]  /*3800*/  P2R R46, PR, RZ, 0x10 ;  /* 0x00000010ff2e7803 */ /* 0x000fce0000000000 */
[----:B------:R-:W2:Y:S01]  /*3810*/  @!P2 LDS.U16 R6, [R26+0x580] ;  /* 0x000580001a06a984 */ /* 0x000ea20000000400 */
[----:B------:R-:W-:-:S03]  /*3820*/  LOP3.LUT P4, RZ, R34, 0x10000, RZ, 0xc0, !PT ;  /* 0x0001000022ff7812 */ /* 0x000fc6000788c0ff */
[----:B------:R-:W4:Y:S01]  /*3830*/  @!P1 LDS.U16 R10, [R26+0x600] ;  /* 0x000600001a0a9984 */ /* 0x000f220000000400 */
[----:B------:R-:W-:Y:S02]  /*3840*/  ISETP.NE.AND P3, PT, R36, RZ, PT ;  /* 0x000000ff2400720c */ /* 0x000fe40003f65270 */
[----:B------:R-:W-:Y:S01]  /*3850*/  ISETP.NE.AND P2, PT, R50, RZ, PT ;  /* 0x000000ff3200720c */ /* 0x000fe20003f45270 */
[----:B---3--:R-:W-:Y:S01]  /*3860*/  @!P0 HADD2.F32 R19, -RZ, R19.H0_H0 ;  /* 0x20000013ff138230 */ /* 0x008fe20000004100 */
[----:B------:R-:W-:Y:S01]  /*3870*/  ISETP.NE.AND P1, PT, R54, RZ, PT ;  /* 0x000000ff3600720c */ /* 0x000fe20003f25270 */
[----:B-----5:R-:W-:-:S04]  /*3880*/  @!P5 HADD2.F32 R7, -RZ, R8.H0_H0 ;  /* 0x20000008ff07d230 */ /* 0x020fc80000004100 */
[----:B------:R-:W3:Y:S01]  /*3890*/  @!P4 LDS.U16 R17, [R26+0x680] ;  /* 0x000680001a11c984 */ /* 0x000ee20000000400 */
[----:B------:R-:W-:Y:S01]  /*38a0*/  @!P0 FFMA R4, R11, R19, R4 ;  /* 0x000000130b048223 */ /* 0x000fe20000000004 */
[----:B------:R-:W-:Y:S02]  /*38b0*/  ISETP.NE.AND P0, PT, R56, RZ, PT ;  /* 0x000000ff3800720c */ /* 0x000fe40003f05270 */
[----:B------:R-:W5:Y:S01]  /*38c0*/  @!P3 LDS.U16 R11, [R26+0x700] ;  /* 0x000700001a0bb984 */ /* 0x000f620000000400 */
[----:B0-----:R-:W-:Y:S01]  /*38d0*/  @!P6 HADD2.F32 R9, -RZ, R9.H0_H0 ;  /* 0x20000009ff09e230 */ /* 0x001fe20000004100 */
[----:B------:R-:W-:Y:S01]  /*38e0*/  P2R R25, PR, RZ, 0x10 ;  /* 0x00000010ff197803 */ /* 0x000fe20000000000 */
[----:B------:R-:W-:Y:S01]  /*38f0*/  @!P5 FFMA R4, R7, R27, R4 ;  /* 0x0000001b0704d223 */ /* 0x000fe20000000004 */
[C---:B------:R-:W-:Y:S01]  /*3900*/  LOP3.LUT P4, RZ, R34.reuse, 0x40000, RZ, 0xc0, !PT ;  /* 0x0004000022ff7812 */ /* 0x040fe2000788c0ff */
[----:B------:R-:W0:Y:S01]  /*3910*/  @!P2 LDS.U16 R8, [R26+0x780] ;  /* 0x000780001a08a984 */ /* 0x000e220000000400 */
[----:B------:R-:W-:Y:S01]  /*3920*/  P2R R36, PR, RZ, 0x8 ;  /* 0x00000008ff247803 */ /* 0x000fe20000000000 */
[----:B------:R-:W-:Y:S01]  /*3930*/  @!P6 FFMA R4, R9, R29, R4 ;  /* 0x0000001d0904e223 */ /* 0x000fe20000000004 */
[----:B------:R-:W-:Y:S01]  /*3940*/  LOP3.LUT P3, RZ, R34, 0x20000, RZ, 0xc0, !PT ;  /* 0x0002000022ff7812 */ /* 0x000fe2000786c0ff */
[----:B------:R-:W1:Y:S01]  /*3950*/  @!P1 LDS.U16 R19, [R26+0x800] ;  /* 0x000800001a139984 */ /* 0x000e620000000400 */
[----:B------:R-:W-:-:S02]  /*3960*/  ISETP.NE.AND P6, PT, R60, RZ, PT ;  /* 0x000000ff3c00720c */ /* 0x000fc40003fc5270 */
[----:B------:R-:W-:Y:S01]  /*3970*/  ISETP.NE.AND P5, PT, R58, RZ, PT ;  /* 0x000000ff3a00720c */ /* 0x000fe20003fa5270 */
[----:B------:R-:W1:Y:S04]  /*3980*/  @!P0 LDS.U16 R21, [R26+0x880] ;  /* 0x000880001a158984 */ /* 0x000e680000000400 */
[----:B--2---:R-:W-:-:S06]  /*3990*/  @!P4 HADD2.F32 R7, -RZ, R6.H0_H0 ;  /* 0x20000006ff07c230 */ /* 0x004fcc0000004100 */
[----:B------:R-:W2:Y:S01]  /*39a0*/  @!P6 LDS.U16 R9, [R26+0x900] ;  /* 0x000900001a09e984 */ /* 0x000ea20000000400 */
[----:B----4-:R-:W-:Y:S02]  /*39b0*/  @!P3 HADD2.F32 R10, -RZ, R10.H0_H0 ;  /* 0x2000000aff0ab230 */ /* 0x010fe40000004100 */
[----:B------:R-:W-:Y:S01]  /*39c0*/  @!P4 FFMA R4, R7, R31, R4 ;  /* 0x0000001f0704c223 */ /* 0x000fe20000000004 */
[----:B------:R-:W-:Y:S01]  /*39d0*/  ISETP.NE.AND P4, PT, R25, RZ, PT ;  /* 0x000000ff1900720c */ /* 0x000fe20003f85270 */
[----:B------:R-:W4:Y:S02]  /*39e0*/  @!P5 LDS.U16 R23, [R26+0x980] ;  /* 0x000980001a17d984 */ /* 0x000f240000000400 */
[----:B------:R-:W-:Y:S01]  /*39f0*/  @!P3 FFMA R4, R13, R10, R4 ;  /* 0x0000000a0d04b223 */ /* 0x000fe20000000004 */
[----:B------:R-:W-:-:S09]  /*3a00*/  ISETP.NE.AND P3, PT, R36, RZ, PT ;  /* 0x000000ff2400720c */ /* 0x000fd20003f65270 */
[----:B---3--:R-:W-:-:S04]  /*3a10*/  @!P4 HADD2.F32 R17, -RZ, R17.H0_H0 ;  /* 0x20000011ff11c230 */ /* 0x008fc80000004100 */
[----:B-----5:R-:W-:Y:S02]  /*3a20*/  @!P3 HADD2.F32 R11, -RZ, R11.H0_H0 ;  /* 0x2000000bff0bb230 */ /* 0x020fe40000004100 */
[----:B------:R-:W-:Y:S01]  /*3a30*/  @!P4 FFMA R4, R17, R33, R4 ;  /* 0x000000211104c223 */ /* 0x000fe20000000004 */
[----:B0-----:R-:W-:-:S03]  /*3a40*/  @!P2 HADD2.F32 R7, -RZ, R8.H0_H0 ;  /* 0x20000008ff07a230 */ /* 0x001fc60000004100 */
[----:B------:R-:W-:Y:S01]  /*3a50*/  @!P3 FFMA R4, R11, R35, R4 ;  /* 0x000000230b04b223 */ /* 0x000fe20000000004 */
[----:B-1----:R-:W-:-:S03]  /*3a60*/  @!P1 HADD2.F32 R19, -RZ, R19.H0_H0 ;  /* 0x20000013ff139230 */ /* 0x002fc60000004100 */
[----:B------:R-:W-:Y:S01]  /*3a70*/  @!P2 FFMA R4, R7, R37, R4 ;  /* 0x000000250704a223 */ /* 0x000fe20000000004 */
[----:B------:R-:W-:Y:S01]  /*3a80*/  @!P0 HADD2.F32 R21, -RZ, R21.H0_H0 ;  /* 0x20000015ff158230 */ /* 0x000fe20000004100 */
[----:B------:R-:W-:Y:S02]  /*3a90*/  IADD3 R103, PT, PT, R39, 0x14, RZ ;  /* 0x0000001427677810 */ /* 0x000fe40007ffe0ff */
[----:B------:R-:W-:-:S04]  /*3aa0*/  @!P1 FFMA R4, R15, R19, R4 ;  /* 0x000000130f049223 */ /* 0x000fc80000000004 */
[----:B------:R-:W-:Y:S01]  /*3ab0*/  @!P0 FFMA R4, R21, R65, R4 ;  /* 0x0000004115048223 */ /* 0x000fe20000000004 */
[----:B------:R-:W-:Y:S01]  /*3ac0*/  ISETP.GE.AND P0, PT, R103, R2, PT ;  /* 0x000000026700720c */ /* 0x000fe20003f06270 */
[----:B--2---:R-:W-:Y:S02]  /*3ad0*/  @!P6 HADD2.F32 R9, -RZ, R9.H0_H0 ;  /* 0x20000009ff09e230 */ /* 0x004fe40000004100 */
[----:B----4-:R-:W-:-:S03]  /*3ae0*/  @!P5 HADD2.F32 R23, -RZ, R23.H0_H0 ;  /* 0x20000017ff17d230 */ /* 0x010fc60000004100 */
[----:B------:R-:W-:-:S04]  /*3af0*/  @!P6 FFMA R4, R9, R67, R4 ;  /* 0x000000430904e223 */ /* 0x000fc80000000004 */
[----:B------:R-:W-:-:S03]  /*3b00*/  @!P5 FFMA R4, R23, R69, R4 ;  /* 0x000000451704d223 */ /* 0x000fc60000000004 */
[----:B------:R-:W2:Y:S01]  /*3b10*/  @!P0 LDL R23, [R1+0x470] ;  /* 0x0004700001178983 */ /* 0x000ea20000100800 */
[----:B------:R-:W-:-:S04]  /*3b20*/  IADD3 R101, PT, PT, R39, 0x15, RZ ;  /* 0x0000001527657810 */ /* 0x000fc80007ffe0ff */
[----:B------:R-:W-:Y:S02]  /*3b30*/  ISETP.GE.AND P0, PT, R101, R2, PT ;  /* 0x000000026500720c */ /* 0x000fe40003f06270 */
[----:B------:R-:W-:-:S11]  /*3b40*/  IADD3 R99, PT, PT, R39, 0x16, RZ ;  /* 0x0000001627637810 */ /* 0x000fd60007ffe0ff */
[----:B------:R-:W3:Y:S01]  /*3b50*/  @!P0 LDL R10, [R1+0x474] ;  /* 0x00047400010a8983 */ /* 0x000ee20000100800 */
[----:B------:R-:W-:Y:S02]  /*3b60*/  ISETP.GE.AND P0, PT, R99, R2, PT ;  /* 0x000000026300720c */ /* 0x000fe40003f06270 */
[----:B------:R-:W-:-:S11]  /*3b70*/  IADD3 R97, PT, PT, R39, 0x17, RZ ;  /* 0x0000001727617810 */ /* 0x000fd60007ffe0ff */
[----:B------:R-:W4:Y:S01]  /*3b80*/  @!P0 LDL R31, [R1+0x478] ;  /* 0x00047800011f8983 */ /* 0x000f220000100800 */
[----:B------:R-:W-:Y:S02]  /*3b90*/  ISETP.GE.AND P0, PT, R97, R2, PT ;  /* 0x000000026100720c */ /* 0x000fe40003f06270 */
[----:B------:R-:W-:-:S11]  /*3ba0*/  IADD3 R95, PT, PT, R39, 0x18, RZ ;  /* 0x00000018275f7810 */ /* 0x000fd60007ffe0ff */
[----:B------:R-:W5:Y:S01]  /*3bb0*/  @!P0 LDL R33, [R1+0x47c] ;  /* 0x00047c0001218983 */ /* 0x000f620000100800 */
        /* <DEDUP_REMOVED lines=9> */
[-C--:B------:R-:W-:Y:S02]  /*3c50*/  ISETP.GE.AND P0, PT, R89, R2.reuse, PT ;  /* 0x000000025900720c */ /* 0x080fe40003f06270 */
[----:B------:R-:W-:Y:S02]  /*3c60*/  IADD3 R87, PT, PT, R39, 0x1c, RZ ;  /* 0x0000001c27577810 */ /* 0x000fe40007ffe0ff */
[-C--:B------:R-:W-:Y:S02]  /*3c70*/  ISETP.GE.AND P4, PT, R105, R2.reuse, PT ;  /* 0x000000026900720c */ /* 0x080fe40003f86270 */
[----:B------:R-:W-:-:S07]  /*3c80*/  ISETP.GE.AND P6, PT, R107, R2, PT ;  /* 0x000000026b00720c */ /* 0x000fce0003fc6270 */
[----:B------:R-:W5:Y:S01]  /*3c90*/  @!P0 LDL R105, [R1+0x48c] ;  /* 0x00048c0001698983 */ /* 0x000f620000100800 */
[----:B------:R-:W-:Y:S02]  /*3ca0*/  ISETP.GE.AND P0, PT, R87, R2, PT ;  /* 0x000000025700720c */ /* 0x000fe40003f06270 */
[C---:B------:R-:W-:Y:S01]  /*3cb0*/  IADD3 R83, PT, PT, R39.reuse, 0x1e, RZ ;  /* 0x0000001e27537810 */ /* 0x040fe20007ffe0ff */
[----:B------:R-:W5:Y:S01]  /*3cc0*/  @!P4 LDL R15, [R1+0x4b4] ;  /* 0x0004b400010fc983 */ /* 0x000f620000100800 */
[----:B------:R-:W-:Y:S02]  /*3cd0*/  LOP3.LUT R32, R32, 0xfbffffff, RZ, 0xc0, !PT ;  /* 0xfbffffff20207812 */ /* 0x000fe400078ec0ff */
[----:B------:R-:W-:Y:S01]  /*3ce0*/  IADD3 R85, PT, PT, R39, 0x1d, RZ ;  /* 0x0000001d27557810 */ /* 0x000fe20007ffe0ff */
[----:B------:R-:W5:Y:S01]  /*3cf0*/  @!P6 LDL R113, [R1+0x4ac] ;  /* 0x0004ac000171e983 */ /* 0x000f620000100800 */
[----:B------:R-:W-:-:S05]  /*3d00*/  @P6 LOP3.LUT R32, R32, 0x4000000, RZ, 0xfc, !PT ;  /* 0x0400000020206812 */ /* 0x000fca00078efcff */
[----:B------:R-:W5:Y:S01]  /*3d10*/  @!P0 LDL R27, [R1+0x490] ;  /* 0x00049000011b8983 */ /* 0x000f620000100800 */
[-C--:B------:R-:W-:Y:S02]  /*3d20*/  ISETP.GE.AND P0, PT, R83, R2.reuse, PT ;  /* 0x000000025300720c */ /* 0x080fe40003f06270 */
[----:B------:R-:W-:Y:S02]  /*3d30*/  P2R R60, PR, RZ, 0x40 ;  /* 0x00000040ff3c7803 */ /* 0x000fe40000000000 */
[----:B------:R-:W-:Y:S02]  /*3d40*/  ISETP.GE.AND P6, PT, R85, R2, PT ;  /* 0x000000025500720c */ /* 0x000fe40003fc6270 */
[----:B------:R-:W-:-:S07]  /*3d50*/  IADD3 R81, PT, PT, R39, 0x1f, RZ ;  /* 0x0000001f27517810 */ /* 0x000fce0007ffe0ff */
[----:B------:R-:W5:Y:S01]  /*3d60*/  @!P0 LDL R109, [R1+0x498] ;  /* 0x00049800016d8983 */ /* 0x000f620000100800 */
[----:B------:R-:W-:-:S03]  /*3d70*/  ISETP.GE.AND P0, PT, R81, R2, PT ;  /* 0x000000025100720c */ /* 0x000fc60003f06270 */
[----:B------:R-:W5:Y:S01]  /*3d80*/  @!P6 LDL R107, [R1+0x494] ;  /* 0x00049400016be983 */ /* 0x000f620000100800 */
[----:B------:R-:W-:-:S09]  /*3d90*/  IADD3 R79, PT, PT, R39, 0x20, RZ ;  /* 0x00000020274f7810 */ /* 0x000fd20007ffe0ff */
[----:B------:R-:W5:Y:S01]  /*3da0*/  @!P0 LDL R111, [R1+0x49c] ;  /* 0x00049c00016f8983 */ /* 0x000f620000100800 */
[----:B------:R-:W-:Y:S02]  /*3db0*/  ISETP.GE.AND P0, PT, R79, R2, PT ;  /* 0x000000024f00720c */ /* 0x000fe40003f06270 */
[C---:B------:R-:W-:Y:S02]  /*3dc0*/  IADD3 R77, PT, PT, R39.reuse, 0x21, RZ ;  /* 0x00000021274d7810 */ /* 0x040fe40007ffe0ff */
[----:B------:R-:W-:Y:S02]  /*3dd0*/  LOP3.LUT R32, R32, 0xfeffffff, RZ, 0xc0, !PT ;  /* 0xfeffffff20207812 */ /* 0x000fe400078ec0ff */
[----:B------:R-:W-:Y:S02]  /*3de0*/  IADD3 R75, PT, PT, R39, 0x22, RZ ;  /* 0x00000022274b7810 */ /* 0x000fe40007ffe0ff */
[----:B------:R-:W-:-:S05]  /*3df0*/  @P4 LOP3.LUT R32, R32, 0x1000000, RZ, 0xfc, !PT ;  /* 0x0100000020204812 */ /* 0x000fca00078efcff */
[----:B------:R-:W5:Y:S01]  /*3e00*/  @!P0 LDL R29, [R1+0x4a0] ;  /* 0x0004a000011d8983 */ /* 0x000f620000100800 */
[-C--:B------:R-:W-:Y:S02]  /*3e10*/  ISETP.GE.AND P0, PT, R77, R2.reuse, PT ;  /* 0x000000024d00720c */ /* 0x080fe40003f06270 */
[----:B------:R-:W-:Y:S02]  /*3e20*/  P2R R58, PR, RZ, 0x10 ;  /* 0x00000010ff3a7803 */ /* 0x000fe40000000000 */
[----:B------:R-:W-:Y:S02]  /*3e30*/  ISETP.GE.AND P4, PT, R75, R2, PT ;  /* 0x000000024b00720c */ /* 0x000fe40003f86270 */
[----:B------:R-:W-:-:S07]  /*3e40*/  IADD3 R73, PT, PT, R39, 0x24, RZ ;  /* 0x0000002427497810 */ /* 0x000fce0007ffe0ff */
[----:B------:R-:W5:Y:S04]  /*3e50*/  @!P0 LDL R21, [R1+0x4a4] ;  /* 0x0004a40001158983 */ /* 0x000f680000100800 */
[----:B------:R-:W5:Y:S01]  /*3e60*/  @!P4 LDL R19, [R1+0x4a8] ;  /* 0x0004a8000113c983 */ /* 0x000f620000100800 */
[-C--:B------:R-:W-:Y:S02]  /*3e70*/  ISETP.GE.AND P5, PT, R73, R2.reuse, PT ;  /* 0x000000024900720c */ /* 0x080fe40003fa6270 */
[C---:B------:R-:W-:Y:S02]  /*3e80*/  IADD3 R71, PT, PT, R39.reuse, 0x26, RZ ;  /* 0x0000002627477810 */ /* 0x040fe40007ffe0ff */
[----:B------:R-:W-:Y:S02]  /*3e90*/  IADD3 R69, PT, PT, R39, 0x27, RZ ;  /* 0x0000002727457810 */ /* 0x000fe40007ffe0ff */
[----:B------:R-:W-:-:S02]  /*3ea0*/  ISETP.GE.AND P3, PT, R71, R2, PT ;  /* 0x000000024700720c */ /* 0x000fc40003f66270 */
[----:B------:R-:W-:Y:S02]  /*3eb0*/  IADD3 R67, PT, PT, R39, 0x28, RZ ;  /* 0x0000002827437810 */ /* 0x000fe40007ffe0ff */
[----:B------:R-:W-:-:S03]  /*3ec0*/  ISETP.GE.AND P2, PT, R69, R2, PT ;  /* 0x000000024500720c */ /* 0x000fc60003f46270 */
[----:B------:R-:W5:Y:S01]  /*3ed0*/  @!P5 LDL R17, [R1+0x4b0] ;  /* 0x0004b0000111d983 */ /* 0x000f620000100800 */
[----:B------:R-:W-:Y:S02]  /*3ee0*/  IADD3 R65, PT, PT, R39, 0x29, RZ ;  /* 0x0000002927417810 */ /* 0x000fe40007ffe0ff */
[-C--:B------:R-:W-:Y:S02]  /*3ef0*/  ISETP.GE.AND P1, PT, R67, R2.reuse, PT ;  /* 0x000000024300720c */ /* 0x080fe40003f26270 */
[-C--:B------:R-:W-:Y:S01]  /*3f00*/  ISETP.GE.AND P0, PT, R65, R2.reuse, PT ;  /* 0x000000024100720c */ /* 0x080fe20003f06270 */
[----:B------:R-:W5:Y:S01]  /*3f10*/  @!P3 LDL R13, [R1+0x4b8] ;  /* 0x0004b800010db983 */ /* 0x000f620000100800 */
[----:B------:R-:W-:Y:S02]  /*3f20*/  P2R R36, PR, RZ, 0x40 ;  /* 0x00000040ff247803 */ /* 0x000fe40000000000 */
[----:B------:R-:W-:Y:S01]  /*3f30*/  ISETP.GE.AND P6, PT, R103, R2, PT ;  /* 0x000000026700720c */ /* 0x000fe20003fc6270 */
[----:B------:R-:W5:Y:S06]  /*3f40*/  @!P2 LDL R11, [R1+0x4bc] ;  /* 0x0004bc00010ba983 */ /* 0x000f6c0000100800 */
[----:B------:R-:W5:Y:S04]  /*3f50*/  @!P1 LDL R9, [R1+0x4c0] ;  /* 0x0004c00001099983 */ /* 0x000f680000100800 */
[----:B------:R-:W5:Y:S04]  /*3f60*/  @!P0 LDL R7, [R1+0x4c4] ;  /* 0x0004c40001078983 */ /* 0x000f680000100800 */
[----:B------:R-:W0:Y:S01]  /*3f70*/  @!P6 LDS.U16 R6, [R26+0xa00] ;  /* 0x000a00001a06e984 */ /* 0x000e220000000400 */
[----:B------:R-:W-:-:S02]  /*3f80*/  P2R R54, PR, RZ, 0x20 ;  /* 0x00000020ff367803 */ /* 0x000fc40000000000 */
[-C--:B------:R-:W-:Y:S02]  /*3f90*/  ISETP.GE.AND P5, PT, R101, R2.reuse, PT ;  /* 0x000000026500720c */ /* 0x080fe40003fa6270 */
[----:B------:R-:W-:Y:S02]  /*3fa0*/  P2R R56, PR, RZ, 0x10 ;  /* 0x00000010ff387803 */ /* 0x000fe40000000000 */
[----:B------:R-:W-:Y:S02]  /*3fb0*/  ISETP.GE.AND P4, PT, R99, R2, PT ;  /* 0x000000026300720c */ /* 0x000fe40003f86270 */
[----:B------:R-:W-:Y:S01]  /*3fc0*/  P2R R48, PR, RZ, 0x2 ;  /* 0x00000002ff307803 */ /* 0x000fe20000000000 */
[----:B0-----:R-:W-:-:S10]  /*3fd0*/  @!P6 HADD2.F32 R6, -RZ, R6.H0_H0 ;  /* 0x20000006ff06e230 */ /* 0x001fd40000004100 */
[----:B------:R-:W-:Y:S01]  /*3fe0*/  @!P4 LDS.U16 R8, [R26+0xb00] ;  /* 0x000b00001a08c984 */ /* 0x000fe20000000400 */
[----:B------:R-:W-:Y:S01]  /*3ff0*/  ISETP.GE.AND P1, PT, R95, R2, PT ;  /* 0x000000025f00720c */ /* 0x000fe20003f26270 */
[----:B--2---:R-:W-:Y:S02]  /*4000*/  @!P6 FFMA R4, R23, R6, R4 ;  /* 0x000000061704e223 */ /* 0x004fe40000000004 */
[----:B------:R-:W0:Y:S01]  /*4010*/  @!P5 LDS.U16 R6, [R26+0xa80] ;  /* 0x000a80001a06d984 */ /* 0x000e220000000400 */
[----:B------:R-:W-:Y:S02]  /*4020*/  ISETP.GE.AND P6, PT, R97, R2, PT ;  /* 0x000000026100720c */ /* 0x000fe40003fc6270 */
[----:B------:R-:W-:Y:S01]  /*4030*/  P2R R52, PR, RZ, 0x8 ;  /* 0x00000008ff347803 */ /* 0x000fe20000000000 */
[----:B0-----:R-:W-:-:S10]  /*4040*/  @!P5 HADD2.F32 R23, -RZ, R6.H0_H0 ;  /* 0x20000006ff17d230 */ /* 0x001fd40000004100 */
[----:B------:R-:W0:Y:S01]  /*4050*/  @!P6 LDS.U16 R6, [R26+0xb80] ;  /* 0x000b80001a06e984 */ /* 0x000e220000000400 */
[----:B---3--:R-:W-:-:S03]  /*4060*/  @!P5 FFMA R4, R23, R10, R4 ;  /* 0x0000000a1704d223 */ /* 0x008fc60000000004 */
[----:B------:R-:W1:Y:S01]  /*4070*/  @!P1 LDS.U16 R10, [R26+0xc00] ;  /* 0x000c00001a0a9984 */ /* 0x000e620000000400 */
[-C--:B------:R-:W-:Y:S01]  /*4080*/  ISETP.GE.AND P5, PT, R93, R2.reuse, PT ;  /* 0x000000025d00720c */ /* 0x080fe20003fa6270 */
[----:B------:R-:W-:Y:S01]  /*4090*/  @!P4 HADD2.F32 R23, -RZ, R8.H0_H0 ;  /* 0x20000008ff17c230 */ /* 0x000fe20000004100 */
[-C--:B------:R-:W-:Y:S02]  /*40a0*/  ISETP.GE.AND P3, PT, R91, R2.reuse, PT ;  /* 0x000000025b00720c */ /* 0x080fe40003f66270 */
[----:B------:R-:W-:Y:S02]  /*40b0*/  P2R R50, PR, RZ, 0x4 ;  /* 0x00000004ff327803 */ /* 0x000fe40000000000 */
[----:B----4-:R-:W-:Y:S01]  /*40c0*/  @!P4 FFMA R4, R23, R31, R4 ;  /* 0x0000001f1704c223 */ /* 0x010fe20000000004 */
[----:B------:R-:W-:-:S06]  /*40d0*/  ISETP.GE.AND P2, PT, R89, R2, PT ;  /* 0x000000025900720c */ /* 0x000fcc0003f46270 */
[----:B------:R-:W2:Y:S01]  /*40e0*/  @!P5 LDS.U16 R8, [R26+0xc80] ;  /* 0x000c80001a08d984 */ /* 0x000ea20000000400 */
[----:B------:R-:W-:-:S03]  /*40f0*/  ISETP.GE.AND P4, PT, R87, R2, PT ;  /* 0x000000025700720c */ /* 0x000fc60003f86270 */
[----:B------:R-:W3:Y:S01]  /*4100*/  @!P3 LDS.U16 R31, [R26+0xd00] ;  /* 0x000d00001a1fb984 */ /* 0x000ee20000000400 */
[----:B0-----:R-:W-:-:S03]  /*4110*/  @!P6 HADD2.F32 R23, -RZ, R6.H0_H0 ;  /* 0x20000006ff17e230 */ /* 0x001fc60000004100 */
[----:B------:R-:W0:Y:S02]  /*4120*/  @!P2 LDS.U16 R6, [R26+0xd80] ;  /* 0x000d80001a06a984 */ /* 0x000e240000000400 */
[----:B-----5:R-:W-:Y:S01]  /*4130*/  @!P6 FFMA R4, R23, R33, R4 ;  /* 0x000000211704e223 */ /* 0x020fe20000000004 */
[----:B------:R-:W-:Y:S01]  /*4140*/  ISETP.NE.AND P6, PT, R36, RZ, PT ;  /* 0x000000ff2400720c */ /* 0x000fe20003fc5270 */
[----:B-1----:R-:W-:Y:S02]  /*4150*/  @!P1 HADD2.F32 R10, -RZ, R10.H0_H0 ;  /* 0x2000000aff0a9230 */ /* 0x002fe40000004100 */
[----:B------:R-:W1:Y:S03]  /*4160*/  @!P4 LDS.U16 R33, [R26+0xe00] ;  /* 0x000e00001a21c984 */ /* 0x000e660000000400 */
[----:B------:R-:W-:Y:S01]  /*4170*/  @!P1 FFMA R4, R25, R10, R4 ;  /* 0x0000000a19049223 */ /* 0x000fe20000000004 */
[----:B------:R-:W-:Y:S06]  /*4180*/  @!P0 LDS.U16 R36, [R26+0x1480] ;  /* 0x001480001a248984 */ /* 0x000fec0000000400 */
[----:B------:R-:W4:Y:S01]  /*4190*/  @!P6 LDS.U16 R10, [R26+0xe80] ;  /* 0x000e80001a0ae984 */ /* 0x000f220000000400 */
[----:B--2---:R-:W-:Y:S01]  /*41a0*/  @!P5 HADD2.F32 R23, -RZ, R8.H0_H0 ;  /* 0x20000008ff17d230 */ /* 0x004fe20000004100 */
[----:B------:R-:W-:-:S04]  /*41b0*/  ISETP.GE.AND P1, PT, R83, R2, PT ;  /* 0x000000025300720c */ /* 0x000fc80003f26270 */
[----:B------:R-:W-:Y:S01]  /*41c0*/  @!P5 FFMA R4, R23, R35, R4 ;  /* 0x000000231704d223 */ /* 0x000fe20000000004 */
[----:B------:R-:W-:Y:S01]  /*41d0*/  ISETP.GE.AND P5, PT, R81, R2, PT ;  /* 0x000000025100720c */ /* 0x000fe20003fa6270 */
[----:B---3--:R-:W-:-:S05]  /*41e0*/  @!P3 HADD2.F32 R31, -RZ, R31.H0_H0 ;  /* 0x2000001fff1fb230 */ /* 0x008fca0000004100 */
[----:B------:R-:W-:Y:S02]  /*41f0*/  @!P3 FFMA R4, R31, R37, R4 ;  /* 0x000000251f04b223 */ /* 0x000fe40000000004 */
[----:B------:R-:W2:Y:S05]  /*4200*/  @!P1 LDS.U16 R8, [R26+0xf00] ;  /* 0x000f00001a089984 */ /* 0x000eaa0000000400 */
[----:B------:R-:W3:Y:S01]  /*4210*/  @!P5 LDS.U16 R25, [R26+0xf80] ;  /* 0x000f80001a19d984 */ /* 0x000ee20000000400 */
[----:B0-----:R-:W-:Y:S01]  /*4220*/  @!P2 HADD2.F32 R23, -RZ, R6.H0_H0 ;  /* 0x20000006ff17a230 */ /* 0x001fe20000004100 */
[----:B------:R-:W-:-:S04]  /*4230*/  ISETP.GE.AND P5, PT, R77, R2, PT ;  /* 0x000000024d00720c */ /* 0x000fc80003fa6270 */
[----:B------:R-:W-:Y:S01]  /*4240*/  @!P2 FFMA R4, R23, R105, R4 ;  /* 0x000000691704a223 */ /* 0x000fe20000000004 */
[----:B------:R-:W-:Y:S01]  /*4250*/  ISETP.GE.AND P3, PT, R79, R2, PT ;  /* 0x000000024f00720c */ /* 0x000fe20003f66270 */
[----:B-1----:R-:W-:Y:S01]  /*4260*/  @!P4 HADD2.F32 R33, -RZ, R33.H0_H0 ;  /* 0x20000021ff21c230 */ /* 0x002fe20000004100 */
[----:B------:R-:W-:-:S06]  /*4270*/  ISETP.NE.AND P1, PT, R48, RZ, PT ;  /* 0x000000ff3000720c */ /* 0x000fcc0003f25270 */
[----:B------:R-:W-:Y:S01]  /*4280*/  @!P5 LDS.U16 R31, [R26+0x1080] ;  /* 0x001080001a1fd984 */ /* 0x000fe20000000400 */
[----:B----4-:R-:W-:Y:S01]  /*4290*/  @!P6 HADD2.F32 R23, -RZ, R10.H0_H0 ;  /* 0x2000000aff17e230 */ /* 0x010fe20000004100 */
[----:B------:R-:W-:Y:S01]  /*42a0*/  ISETP.NE.AND P6, PT, R60, RZ, PT ;  /* 0x000000ff3c00720c */ /* 0x000fe20003fc5270 */
[----:B------:R-:W-:Y:S01]  /*42b0*/  @!P4 FFMA R4, R27, R33, R4 ;  /* 0x000000211b04c223 */ /* 0x000fe20000000004 */
[----:B------:R-:W-:Y:S01]  /*42c0*/  ISETP.NE.AND P5, PT, R54, RZ, PT ;  /* 0x000000ff3600720c */ /* 0x000fe20003fa5270 */
[----:B------:R-:W0:Y:S01]  /*42d0*/  @!P3 LDS.U16 R6, [R26+0x1000] ;  /* 0x001000001a06b984 */ /* 0x000e220000000400 */
[----:B------:R-:W-:Y:S02]  /*42e0*/  ISETP.NE.AND P4, PT, R56, RZ, PT ;  /* 0x000000ff3800720c */ /* 0x000fe40003f85270 */
[----:B------:R-:W-:-:S07]  /*42f0*/  P2R R48, PR, RZ, 0x40 ;  /* 0x00000040ff307803 */ /* 0x000fce0000000000 */
[----:B------:R-:W-:Y:S01]  /*4300*/  @!P6 LDS.U16 R10, [R26+0x1180] ;  /* 0x001180001a0ae984 */ /* 0x000fe20000000400 */
[-C--:B------:R-:W-:Y:S02]  /*4310*/  ISETP.GE.AND P6, PT, R85, R2.reuse, PT ;  /* 0x000000025500720c */ /* 0x080fe40003fc6270 */
[----:B------:R-:W-:Y:S01]  /*4320*/  ISETP.NE.AND P2, PT, R50, RZ, PT ;  /* 0x000000ff3200720c */ /* 0x000fe20003f45270 */
[----:B------:R-:W-:Y:S01]  /*4330*/  @!P5 LDS.U16 R33, [R26+0x1200] ;  /* 0x001200001a21d984 */ /* 0x000fe20000000400 */
[----:B------:R-:W-:Y:S02]  /*4340*/  P2R R50, PR, RZ, 0x20 ;  /* 0x00000020ff327803 */ /* 0x000fe40000000000 */
[----:B------:R-:W-:Y:S01]  /*4350*/  ISETP.GE.AND P5, PT, R83, R2, PT ;  /* 0x000000025300720c */ /* 0x000fe20003fa6270 */
[----:B------:R-:W1:Y:S01]  /*4360*/  @!P4 LDS.U16 R27, [R26+0x1100] ;  /* 0x001100001a1bc984 */ /* 0x000e620000000400 */
[----:B------:R-:W-:-:S05]  /*4370*/  ISETP.NE.AND P4, PT, R58, RZ, PT ;  /* 0x000000ff3a00720c */ /* 0x000fca0003f85270 */
[----:B------:R-:W-:Y:S01]  /*4380*/  @!P6 FFMA R4, R23, R107, R4 ;  /* 0x0000006b1704e223 */ /* 0x000fe20000000004 */
[----:B------:R-:W-:Y:S01]  /*4390*/  ISETP.GE.AND P6, PT, R81, R2, PT ;  /* 0x000000025100720c */ /* 0x000fe20003fc6270 */
[----:B------:R-:W-:Y:S01]  /*43a0*/  @!P2 LDS.U16 R35, [R26+0x1380] ;  /* 0x001380001a23a984 */ /* 0x000fe20000000400 */
[----:B------:R-:W-:-:S03]  /*43b0*/  ISETP.NE.AND P3, PT, R52, RZ, PT ;  /* 0x000000ff3400720c */ /* 0x000fc60003f65270 */
[----:B--2---:R-:W-:Y:S01]  /*43c0*/  @!P5 HADD2.F32 R23, -RZ, R8.H0_H0 ;  /* 0x20000008ff17d230 */ /* 0x004fe20000004100 */
[----:B------:R-:W-:Y:S01]  /*43d0*/  P2R R37, PR, RZ, 0x10 ;  /* 0x00000010ff257803 */ /* 0x000fe20000000000 */
[----:B------:R-:W2:Y:S01]  /*43e0*/  @!P4 LDS.U16 R8, [R26+0x1280] ;  /* 0x001280001a08c984 */ /* 0x000ea20000000400 */
[----:B------:R-:W-:Y:S02]  /*43f0*/  ISETP.GE.AND P4, PT, R79, R2, PT ;  /* 0x000000024f00720c */ /* 0x000fe40003f86270 */
[----:B------:R-:W-:-:S03]  /*4400*/  @!P5 FFMA R4, R23, R109, R4 ;  /* 0x0000006d1704d223 */ /* 0x000fc60000000004 */
[----:B---3--:R-:W-:Y:S02]  /*4410*/  @!P6 HADD2.F32 R25, -RZ, R25.H0_H0 ;  /* 0x20000019ff19e230 */ /* 0x008fe40000004100 */
[----:B------:R-:W3:Y:S03]  /*4420*/  @!P3 LDS.U16 R23, [R26+0x1300] ;  /* 0x001300001a17b984 */ /* 0x000ee60000000400 */
[----:B------:R-:W-:Y:S01]  /*4430*/  @!P6 FFMA R4, R25, R111, R4 ;  /* 0x0000006f1904e223 */ /* 0x000fe20000000004 */
[-C--:B------:R-:W-:Y:S01]  /*4440*/  ISETP.GE.AND P6, PT, R77, R2.reuse, PT ;  /* 0x000000024d00720c */ /* 0x080fe20003fc6270 */
[----:B------:R-:W4:Y:S01]  /*4450*/  @!P1 LDS.U16 R25, [R26+0x1400] ;  /* 0x001400001a199984 */ /* 0x000f220000000400 */
[----:B------:R-:W-:Y:S01]  /*4460*/  ISETP.GE.AND P5, PT, R75, R2, PT ;  /* 0x000000024b00720c */ /* 0x000fe20003fa6270 */
[----:B0-----:R-:W-:-:S05]  /*4470*/  @!P4 HADD2.F32 R6, -RZ, R6.H0_H0 ;  /* 0x20000006ff06c230 */ /* 0x001fca0000004100 */
[----:B------:R-:W-:-:S05]  /*4480*/  @!P4 FFMA R4, R29, R6, R4 ;  /* 0x000000061d04c223 */ /* 0x000fca0000000004 */
[----:B------:R-:W-:Y:S02]  /*4490*/  @!P6 HADD2.F32 R31, -RZ, R31.H0_H0 ;  /* 0x2000001fff1fe230 */ /* 0x000fe40000004100 */
[----:B-1----:R-:W-:-:S03]  /*44a0*/  @!P5 HADD2.F32 R27, -RZ, R27.H0_H0 ;  /* 0x2000001bff1bd230 */ /* 0x002fc60000004100 */
[----:B------:R-:W-:Y:S01]  /*44b0*/  @!P6 FFMA R4, R31, R21, R4 ;  /* 0x000000151f04e223 */ /* 0x000fe20000000004 */
[----:B------:R-:W-:-:S03]  /*44c0*/  ISETP.NE.AND P6, PT, R48, RZ, PT ;  /* 0x000000ff3000720c */ /* 0x000fc60003fc5270 */
[----:B------:R-:W-:Y:S01]  /*44d0*/  @!P5 FFMA R4, R27, R19, R4 ;  /* 0x000000131b04d223 */ /* 0x000fe20000000004 */
[----:B------:R-:W-:Y:S02]  /*44e0*/  ISETP.NE.AND P5, PT, R50, RZ, PT ;  /* 0x000000ff3200720c */ /* 0x000fe40003fa5270 */
[----:B------:R-:W-:-:S07]  /*44f0*/  ISETP.NE.AND P4, PT, R37, RZ, PT ;  /* 0x000000ff2500720c */ /* 0x000fce0003f85270 */
[----:B------:R-:W-:-:S04]  /*4500*/  @!P6 HADD2.F32 R21, -RZ, R10.H0_H0 ;  /* 0x2000000aff15e230 */ /* 0x000fc80000004100 */
[----:B------:R-:W-:Y:S02]  /*4510*/  @!P5 HADD2.F32 R33, -RZ, R33.H0_H0 ;  /* 0x20000021ff21d230 */ /* 0x000fe40000004100 */
[----:B------:R-:W-:Y:S01]  /*4520*/  @!P6 FFMA R4, R21, R113, R4 ;  /* 0x000000711504e223 */ /* 0x000fe20000000004 */
[----:B--2---:R-:W-:-:S03]  /*4530*/  @!P4 HADD2.F32 R19, -RZ, R8.H0_H0 ;  /* 0x20000008ff13c230 */ /* 0x004fc60000004100 */
[----:B------:R-:W-:Y:S01]  /*4540*/  @!P5 FFMA R4, R17, R33, R4 ;  /* 0x000000211104d223 */ /* 0x000fe20000000004 */
[----:B---3--:R-:W-:-:S03]  /*4550*/  @!P3 HADD2.F32 R23, -RZ, R23.H0_H0 ;  /* 0x20000017ff17b230 */ /* 0x008fc60000004100 */
[----:B------:R-:W-:Y:S01]  /*4560*/  @!P4 FFMA R4, R19, R15, R4 ;  /* 0x0000000f1304c223 */ /* 0x000fe20000000004 */
[----:B------:R-:W-:-:S03]  /*4570*/  @!P2 HADD2.F32 R35, -RZ, R35.H0_H0 ;  /* 0x20000023ff23a230 */ /* 0x000fc60000004100 */
[----:B------:R-:W-:Y:S01]  /*4580*/  @!P3 FFMA R4, R23, R13, R4 ;  /* 0x0000000d1704b223 */ /* 0x000fe20000000004 */
[----:B----4-:R-:W-:-:S03]  /*4590*/  @!P1 HADD2.F32 R25, -RZ, R25.H0_H0 ;  /* 0x20000019ff199230 */ /* 0x010fc60000004100 */
[----:B------:R-:W-:Y:S01]  /*45a0*/  @!P2 FFMA R4, R35, R11, R4 ;  /* 0x0000000b2304a223 */ /* 0x000fe20000000004 */
[----:B------:R-:W-:-:S03]  /*45b0*/  @!P0 HADD2.F32 R11, -RZ, R36.H0_H0 ;  /* 0x20000024ff0b8230 */ /* 0x000fc60000004100 */
[----:B------:R-:W-:-:S04]  /*45c0*/  @!P1 FFMA R4, R9, R25, R4 ;  /* 0x0000001909049223 */ /* 0x000fc80000000004 */
[----:B------:R-:W-:Y:S01]  /*45d0*/  @!P0 FFMA R4, R11, R7, R4 ;  /* 0x000000070b048223 */ /* 0x000fe20000000004 */
[----:B------:R-:W-:Y:S02]  /*45e0*/  ISETP.GE.AND P0, PT, R43, R2, PT ;  /* 0x000000022b00720c */ /* 0x000fe40003f06270 */
[----:B------:R-:W-:-:S11]  /*45f0*/  LOP3.LUT R32, R32, 0xfffeffff, RZ, 0xc0, !PT ;  /* 0xfffeffff20207812 */ /* 0x000fd600078ec0ff */
[----:B------:R-:W-:Y:S01]  /*4600*/  @P0 LOP3.LUT R32, R32, 0x10000, RZ, 0xfc, !PT ;  /* 0x0001000020200812 */ /* 0x000fe200078efcff */
[----:B------:R-:W2:Y:S01]  /*4610*/  @!P0 LDL R56, [R1+0x4d4] ;  /* 0x0004d40001388983 */ /* 0x000ea20000100800 */
[----:B------:R-:W-:Y:S02]  /*4620*/  ISETP.GE.AND P0, PT, R45, R2, PT ;  /* 0x000000022d00720c */ /* 0x000fe40003f06270 */
[----:B------:R-:W-:-:S11]  /*4630*/  LOP3.LUT R32, R32, 0xffffbfff, RZ, 0xc0, !PT ;  /* 0xffffbfff20207812 */ /* 0x000fd600078ec0ff */
[----:B------:R-:W-:Y:S01]  /*4640*/  @P0 LOP3.LUT R32, R32, 0x4000, RZ, 0xfc, !PT ;  /* 0x0000400020200812 */ /* 0x000fe200078efcff */
[----:B------:R-:W3:Y:S01]  /*4650*/  @!P0 LDL R50, [R1+0x4dc] ;  /* 0x0004dc0001328983 */ /* 0x000ee20000100800 */
[----:B------:R-:W-:Y:S02]  /*4660*/  ISETP.GE.AND P0, PT, R47, R2, PT ;  /* 0x000000022f00720c */ /* 0x000fe40003f06270 */
[----:B------:R-:W-:-:S11]  /*4670*/  LOP3.LUT R32, R32, 0xfffff7ff, RZ, 0xc0, !PT ;  /* 0xfffff7ff20207812 */ /* 0x000fd600078ec0ff */
[----:B------:R-:W-:Y:S01]  /*4680*/  @P0 LOP3.LUT R32, R32, 0x800, RZ, 0xfc, !PT ;  /* 0x0000080020200812 */ /* 0x000fe200078efcff */
[----:B------:R-:W4:Y:S01]  /*4690*/  @!P0 LDL R54, [R1+0x4e8] ;  /* 0x0004e80001368983 */ /* 0x000f220000100800 */
[----:B------:R-:W-:Y:S02]  /*46a0*/  ISETP.GE.AND P0, PT, R49, R2, PT ;  /* 0x000000023100720c */ /* 0x000fe40003f06270 */
[----:B------:R-:W-:Y:S02]  /*46b0*/  LOP3.LUT R32, R32, 0xfffffbff, RZ, 0xc0, !PT ;  /* 0xfffffbff20207812 */ /* 0x000fe400078ec0ff */
[----:B------:R-:W-:-:S09]  /*46c0*/  IADD3 R107, PT, PT, R39, 0x2a, RZ ;  /* 0x0000002a276b7810 */ /* 0x000fd20007ffe0ff */
[----:B------:R-:W-:Y:S01]  /*46d0*/  @P0 LOP3.LUT R32, R32, 0x400, RZ, 0xfc, !PT ;  /* 0x0000040020200812 */ /* 0x000fe200078efcff */
[----:B------:R-:W5:Y:S01]  /*46e0*/  @!P0 LDL R31, [R1+0x4ec] ;  /* 0x0004ec00011f8983 */ /* 0x000f620000100800 */
[----:B------:R-:W-:-:S13]  /*46f0*/  ISETP.GE.AND P0, PT, R107, R2, PT ;  /* 0x000000026b00720c */ /* 0x000fda0003f06270 */
[----:B------:R-:W2:Y:S01]  /*4700*/  @!P0 LDL R8, [R1+0x4c8] ;  /* 0x0004c80001088983 */ /* 0x000ea20000100800 */
[C---:B------:R-:W-:Y:S02]  /*4710*/  IADD3 R105, PT, PT, R39.reuse, 0x2b, RZ ;  /* 0x0000002b27697810 */ /* 0x040fe40007ffe0ff */
[----:B------:R-:W-:Y:S02]  /*4720*/  IADD3 R36, PT, PT, R39, 0x2c, RZ ;  /* 0x0000002c27247810 */ /* 0x000fe40007ffe0ff */
[-C--:B------:R-:W-:Y:S02]  /*4730*/  ISETP.GE.AND P0, PT, R105, R2.reuse, PT ;  /* 0x000000026900720c */ /* 0x080fe40003f06270 */
[----:B------:R-:W-:-:S11]  /*4740*/  ISETP.GE.AND P1, PT, R36, R2, PT ;  /* 0x000000022400720c */ /* 0x000fd60003f26270 */
[----:B------:R-:W3:Y:S04]  /*4750*/  @!P0 LDL R10, [R1+0x4cc] ;  /* 0x0004cc00010a8983 */ /* 0x000ee80000100800 */
[----:B------:R-:W4:Y:S01]  /*4760*/  @!P1 LDL R35, [R1+0x4d0] ;  /* 0x0004d00001239983 */ /* 0x000f220000100800 */
[----:B------:R-:W-:-:S04]  /*4770*/  IADD3 R125, PT, PT, R39, 0x2e, RZ ;  /* 0x0000002e277d7810 */ /* 0x000fc80007ffe0ff */
[----:B------:R-:W-:Y:S02]  /*4780*/  ISETP.GE.AND P1, PT, R125, R2, PT ;  /* 0x000000027d00720c */ /* 0x000fe40003f26270 */
[----:B------:R-:W-:-:S11]  /*4790*/  IADD3 R123, PT, PT, R39, 0x30, RZ ;  /* 0x00000030277b7810 */ /* 0x000fd60007ffe0ff */
[----:B------:R-:W5:Y:S01]  /*47a0*/  @!P1 LDL R48, [R1+0x4d8] ;  /* 0x0004d80001309983 */ /* 0x000f620000100800 */
[----:B------:R-:W-:Y:S02]  /*47b0*/  ISETP.GE.AND P1, PT, R123, R2, PT ;  /* 0x000000027b00720c */ /* 0x000fe40003f26270 */
[----:B------:R-:W-:-:S11]  /*47c0*/  IADD3 R121, PT, PT, R39, 0x31, RZ ;  /* 0x0000003127797810 */ /* 0x000fd60007ffe0ff */
[----:B------:R-:W5:Y:S01]  /*47d0*/  @!P1 LDL R37, [R1+0x4e0] ;  /* 0x0004e00001259983 */ /* 0x000f620000100800 */
[----:B------:R-:W-:-:S13]  /*47e0*/  ISETP.GE.AND P1, PT, R121, R2, PT ;  /* 0x000000027900720c */ /* 0x000fda0003f26270 */
[----:B------:R-:W5:Y:S01]  /*47f0*/  @!P1 LDL R52, [R1+0x4e4] ;  /* 0x0004e40001349983 */ /* 0x000f620000100800 */
[----:B------:R-:W-:Y:S02]  /*4800*/  IADD3 R119, PT, PT, R39, 0x34, RZ ;  /* 0x0000003427777810 */ /* 0x000fe40007ffe0ff */
[-C--:B------:R-:W-:Y:S02]  /*4810*/  ISETP.GE.AND P4, PT, R51, R2.reuse, PT ;  /* 0x000000023300720c */ /* 0x080fe40003f86270 */
[-C--:B------:R-:W-:Y:S02]  /*4820*/  ISETP.GE.AND P1, PT, R119, R2.reuse, PT ;  /* 0x000000027700720c */ /* 0x080fe40003f26270 */
[----:B------:R-:W-:Y:S02]  /*4830*/  IADD3 R117, PT, PT, R39, 0x35, RZ ;  /* 0x0000003527757810 */ /* 0x000fe40007ffe0ff */
[----:B------:R-:W-:Y:S02]  /*4840*/  ISETP.GE.AND P3, PT, R53, R2, PT ;  /* 0x000000023500720c */ /* 0x000fe40003f66270 */
[----:B------:R-:W-:-:S02]  /*4850*/  LOP3.LUT R32, R32, 0xffffffef, RZ, 0xc0, !PT ;  /* 0xffffffef20207812 */ /* 0x000fc400078ec0ff */
[----:B------:R-:W-:-:S03]  /*4860*/  ISETP.GE.AND P5, PT, R59, R2, PT ;  /* 0x000000023b00720c */ /* 0x000fc60003fa6270 */
[----:B------:R-:W-:Y:S01]  /*4870*/  @P4 LOP3.LUT R32, R32, 0x10, RZ, 0xfc, !PT ;  /* 0x0000001020204812 */ /* 0x000fe200078efcff */
[----:B------:R-:W5:Y:S04]  /*4880*/  @!P4 LDL R19, [R1+0x504] ;  /* 0x000504000113c983 */ /* 0x000f680000100800 */
[----:B------:R-:W5:Y:S01]  /*4890*/  @!P1 LDL R29, [R1+0x4f0] ;  /* 0x0004f000011d9983 */ /* 0x000f620000100800 */
[-C--:B------:R-:W-:Y:S02]  /*48a0*/  ISETP.GE.AND P1, PT, R117, R2.reuse, PT ;  /* 0x000000027500720c */ /* 0x080fe40003f26270 */
[----:B------:R-:W-:Y:S01]  /*48b0*/  LOP3.LUT R32, R32, 0xfffffff7, RZ, 0xc0, !PT ;  /* 0xfffffff720207812 */ /* 0x000fe200078ec0ff */
[----:B------:R-:W5:Y:S01]  /*48c0*/  @!P3 LDL R17, [R1+0x508] ;  /* 0x000508000111b983 */ /* 0x000f620000100800 */
[----:B------:R-:W-:-:S02]  /*48d0*/  ISETP.GE.AND P2, PT, R55, R2, PT ;  /* 0x000000023700720c */ /* 0x000fc40003f46270 */
[----:B------:R-:W-:Y:S01]  /*48e0*/  @P3 LOP3.LUT R32, R32, 0x8, RZ, 0xfc, !PT ;  /* 0x0000000820203812 */ /* 0x000fe200078efcff */
[----:B------:R-:W5:Y:S01]  /*48f0*/  @!P5 LDL R9, [R1+0x518] ;  /* 0x000518000109d983 */ /* 0x000f620000100800 */
[C---:B------:R-:W-:Y:S02]  /*4900*/  IADD3 R115, PT, PT, R39.reuse, 0x36, RZ ;  /* 0x0000003627737810 */ /* 0x040fe40007ffe0ff */
[----:B------:R-:W-:Y:S02]  /*4910*/  P2R R74, PR, RZ, 0x8 ;  /* 0x00000008ff4a7803 */ /* 0x000fe40000000000 */
[C---:B------:R-:W-:Y:S01]  /*4920*/  LOP3.LUT P3, RZ, R32.reuse, 0x800, RZ, 0xc0, !PT ;  /* 0x0000080020ff7812 */ /* 0x040fe2000786c0ff */
[----:B------:R-:W5:Y:S01]  /*4930*/  @!P1 LDL R27, [R1+0x4f4] ;  /* 0x0004f400011b9983 */ /* 0x000f620000100800 */
[----:B------:R-:W-:Y:S02]  /*4940*/  LOP3.LUT R32, R32, 0xfffffffb, RZ, 0xc0, !PT ;  /* 0xfffffffb20207812 */ /* 0x000fe400078ec0ff */
[----:B------:R-:W-:Y:S01]  /*4950*/  P2R R70, PR, RZ, 0x20 ;  /* 0x00000020ff467803 */ /* 0x000fe20000000000 */
[----:B------:R-:W5:Y:S01]  /*4960*/  @!P2 LDL R13, [R1+0x50c] ;  /* 0x00050c00010da983 */ /* 0x000f620000100800 */
[----:B------:R-:W-:-:S02]  /*4970*/  IADD3 R113, PT, PT, R39, 0x37, RZ ;  /* 0x0000003727717810 */ /* 0x000fc40007ffe0ff */
[-C--:B------:R-:W-:Y:S02]  /*4980*/  ISETP.GE.AND P5, PT, R115, R2.reuse, PT ;  /* 0x000000027300720c */ /* 0x080fe40003fa6270 */
[----:B------:R-:W-:Y:S02]  /*4990*/  @P2 LOP3.LUT R32, R32, 0x4, RZ, 0xfc, !PT ;  /* 0x0000000420202812 */ /* 0x000fe400078efcff */
[----:B------:R-:W-:Y:S02]  /*49a0*/  P2R R72, PR, RZ, 0x4 ;  /* 0x00000004ff487803 */ /* 0x000fe40000000000 */
[----:B------:R-:W-:Y:S02]  /*49b0*/  IADD3 R111, PT, PT, R39, 0x38, RZ ;  /* 0x00000038276f7810 */ /* 0x000fe40007ffe0ff */
[----:B------:R-:W-:Y:S02]  /*49c0*/  ISETP.GE.AND P2, PT, R113, R2, PT ;  /* 0x000000027100720c */ /* 0x000fe40003f46270 */
[----:B------:R-:W-:-:S02]  /*49d0*/  P2R R76, PR, RZ, 0x10 ;  /* 0x00000010ff4c7803 */ /* 0x000fc40000000000 */
[----:B------:R-:W-:Y:S01]  /*49e0*/  ISETP.GE.AND P4, PT, R111, R2, PT ;  /* 0x000000026f00720c */ /* 0x000fe20003f86270 */
[----:B------:R-:W5:Y:S08]  /*49f0*/  @!P5 LDL R25, [R1+0x4f8] ;  /* 0x0004f8000119d983 */ /* 0x000f700000100800 */
[----:B------:R-:W5:Y:S04]  /*4a00*/  @!P2 LDL R23, [R1+0x4fc] ;  /* 0x0004fc000117a983 */ /* 0x000f680000100800 */
[----:B------:R-:W5:Y:S01]  /*4a10*/  @!P4 LDL R21, [R1+0x500] ;  /* 0x000500000115c983 */ /* 0x000f620000100800 */
[----:B------:R-:W-:-:S04]  /*4a20*/  IADD3 R109, PT, PT, R39, 0x3c, RZ ;  /* 0x0000003c276d7810 */ /* 0x000fc80007ffe0ff */
[-C--:B------:R-:W-:Y:S02]  /*4a30*/  ISETP.GE.AND P1, PT, R109, R2.reuse, PT ;  /* 0x000000026d00720c */ /* 0x080fe40003f26270 */
[----:B------:R-:W-:Y:S02]  /*4a40*/  ISETP.GE.AND P0, PT, R57, R2, PT ;  /* 0x000000023900720c */ /* 0x000fe40003f06270 */
[----:B------:R-:W-:-:S04]  /*4a50*/  IADD3 R7, PT, PT, R39, 0x3f, RZ ;  /* 0x0000003f27077810 */ /* 0x000fc80007ffe0ff */
[----:B------:R-:W-:-:S05]  /*4a60*/  ISETP.GE.AND P6, PT, R7, R2, PT ;  /* 0x000000020700720c */ /* 0x000fca0003fc6270 */
[----:B------:R-:W5:Y:S04]  /*4a70*/  @!P1 LDL R15, [R1+0x510] ;  /* 0x00051000010f9983 */ /* 0x000f680000100800 */
[----:B------:R-:W5:Y:S01]  /*4a80*/  @!P0 LDL R11, [R1+0x514] ;  /* 0x00051400010b8983 */ /* 0x000f620000100800 */
[----:B------:R-:W-:-:S03]  /*4a90*/  P2R R62, PR, RZ, 0x2 ;  /* 0x00000002ff3e7803 */ /* 0x000fc60000000000 */
[----:B------:R-:W5:Y:S01]  /*4aa0*/  @!P6 LDL R7, [R1+0x51c] ;  /* 0x00051c000107e983 */ /* 0x000f620000100800 */
[----:B------:R-:W-:-:S13]  /*4ab0*/  ISETP.GE.AND P1, PT, R107, R2, PT ;  /* 0x000000026b00720c */ /* 0x000fda0003f26270 */
[----:B------:R-:W0:Y:S01]  /*4ac0*/  @!P1 LDS.U16 R6, [R26+0x1500] ;  /* 0x001500001a069984 */ /* 0x000e220000000400 */
[----:B------:R-:W-:Y:S02]  /*4ad0*/  P2R R64, PR, RZ, 0x10 ;  /* 0x00000010ff407803 */ /* 0x000fe40000000000 */
[-C--:B------:R-:W-:Y:S02]  /*4ae0*/  ISETP.GE.AND P4, PT, R105, R2.reuse, PT ;  /* 0x000000026900720c */ /* 0x080fe40003f86270 */
[----:B------:R-:W-:Y:S02]  /*4af0*/  P2R R68, PR, RZ, 0x20 ;  /* 0x00000020ff447803 */ /* 0x000fe40000000000 */
[----:B------:R-:W-:Y:S02]  /*4b00*/  ISETP.GE.AND P5, PT, R36, R2, PT ;  /* 0x000000022400720c */ /* 0x000fe40003fa6270 */
[----:B------:R-:W-:-:S04]  /*4b10*/  LOP3.LUT R32, R32, 0xfffffffe, RZ, 0xc0, !PT ;  /* 0xfffffffe20207812 */ /* 0x000fc800078ec0ff */
[----:B------:R-:W-:Y:S01]  /*4b20*/  @P0 LOP3.LUT R32, R32, 0x1, RZ, 0xfc, !PT ;  /* 0x0000000120200812 */ /* 0x000fe200078efcff */
[----:B0-----:R-:W-:Y:S02]  /*4b30*/  @!P1 HADD2.F32 R33, -RZ, R6.H0_H0 ;  /* 0x20000006ff219230 */ /* 0x001fe40000004100 */
[----:B------:R-:W0:Y:S01]  /*4b40*/  @!P4 LDS.U16 R6, [R26+0x1580] ;  /* 0x001580001a06c984 */ /* 0x000e220000000400 */
[----:B------:R-:W-:Y:S02]  /*4b50*/  P2R R60, PR, RZ, 0x8 ;  /* 0x00000008ff3c7803 */ /* 0x000fe40000000000 */
[C---:B------:R-:W-:Y:S02]  /*4b60*/  LOP3.LUT P3, RZ, R32.reuse, 0x10000, RZ, 0xc0, !PT ;  /* 0x0001000020ff7812 */ /* 0x040fe4000786c0ff */
[----:B------:R-:W-:Y:S02]  /*4b70*/  P2R R66, PR, RZ, 0x4 ;  /* 0x00000004ff427803 */ /* 0x000fe40000000000 */
[----:B------:R-:W-:-:S02]  /*4b80*/  LOP3.LUT P2, RZ, R32, 0x4000, RZ, 0xc0, !PT ;  /* 0x0000400020ff7812 */ /* 0x000fc4000784c0ff */
[----:B------:R-:W-:Y:S02]  /*4b90*/  P2R R58, PR, RZ, 0x1 ;  /* 0x00000001ff3a7803 */ /* 0x000fe40000000000 */
[----:B------:R-:W-:Y:S01]  /*4ba0*/  LOP3.LUT P0, RZ, R32, 0x400, RZ, 0xc0, !PT ;  /* 0x0000040020ff7812 */ /* 0x000fe2000780c0ff */
[----:B--2---:R-:W-:Y:S02]  /*4bb0*/  @!P1 FFMA R4, R33, R8, R4 ;  /* 0x0000000821049223 */ /* 0x004fe40000000004 */
[----:B------:R-:W1:Y:S01]  /*4bc0*/  @!P5 LDS.U16 R8, [R26+0x1600] ;  /* 0x001600001a08d984 */ /* 0x000e620000000400 */
[----:B0-----:R-:W-:-:S03]  /*4bd0*/  @!P4 HADD2.F32 R33, -RZ, R6.H0_H0 ;  /* 0x20000006ff21c230 */ /* 0x001fc60000004100 */
[----:B------:R-:W0:Y:S01]  /*4be0*/  @!P3 LDS.U16 R6, [R26+0x1680] ;  /* 0x001680001a06b984 */ /* 0x000e220000000400 */
[----:B------:R-:W-:Y:S01]  /*4bf0*/  ISETP.GE.AND P1, PT, R125, R2, PT ;  /* 0x000000027d00720c */ /* 0x000fe20003f26270 */
[----:B---3--:R-:W-:-:S12]  /*4c00*/  @!P4 FFMA R4, R33, R10, R4 ;  /* 0x0000000a2104c223 */ /* 0x008fd80000000004 */
[----:B------:R-:W2:Y:S01]  /*4c10*/  @!P1 LDS.U16 R10, [R26+0x1700] ;  /* 0x001700001a0a9984 */ /* 0x000ea20000000400 */
[----:B------:R-:W-:Y:S01]  /*4c20*/  ISETP.GE.AND P4, PT, R123, R2, PT ;  /* 0x000000027b00720c */ /* 0x000fe20003f86270 */
[----:B-1----:R-:W-:-:S05]  /*4c30*/  @!P5 HADD2.F32 R8, -RZ, R8.H0_H0 ;  /* 0x20000008ff08d230 */ /* 0x002fca0000004100 */
[----:B----4-:R-:W-:Y:S02]  /*4c40*/  @!P5 FFMA R4, R35, R8, R4 ;  /* 0x000000082304d223 */ /* 0x010fe40000000004 */
[----:B------:R-:W1:Y:S01]  /*4c50*/  @!P2 LDS.U16 R8, [R26+0x1780] ;  /* 0x001780001a08a984 */ /* 0x000e620000000400 */
[----:B------:R-:W-:Y:S01]  /*4c60*/  ISETP.GE.AND P5, PT, R121, R2, PT ;  /* 0x000000027900720c */ /* 0x000fe20003fa6270 */
[----:B0-----:R-:W-:-:S03]  /*4c70*/  @!P3 HADD2.F32 R33, -RZ, R6.H0_H0 ;  /* 0x20000006ff21b230 */ /* 0x001fc60000004100 */
[----:B------:R-:W0:Y:S02]  /*4c80*/  @!P4 LDS.U16 R35, [R26+0x1800] ;  /* 0x001800001a23c984 */ /* 0x000e240000000400 */
[----:B------:R-:W-:Y:S01]  /*4c90*/  @!P3 FFMA R4, R33, R56, R4 ;  /* 0x000000382104b223 */ /* 0x000fe20000000004 */
[----:B------:R-:W-:-:S06]  /*4ca0*/  ISETP.NE.AND P3, PT, R60, RZ, PT ;  /* 0x000000ff3c00720c */ /* 0x000fcc0003f65270 */
[----:B------:R-:W3:Y:S07]  /*4cb0*/  @!P5 LDS.U16 R6, [R26+0x1880] ;  /* 0x001880001a06d984 */ /* 0x000eee0000000400 */
[----:B------:R-:W4:Y:S01]  /*4cc0*/  @!P3 LDS.U16 R56, [R26+0x1900] ;  /* 0x001900001a38b984 */ /* 0x000f220000000400 */
[----:B--2---:R-:W-:-:S03]  /*4cd0*/  @!P1 HADD2.F32 R33, -RZ, R10.H0_H0 ;  /* 0x2000000aff219230 */ /* 0x004fc60000004100 */
[----:B------:R-:W2:Y:S02]  /*4ce0*/  @!P0 LDS.U16 R10, [R26+0x1980] ;  /* 0x001980001a0a8984 */ /* 0x000ea40000000400 */
[----:B-----5:R-:W-:Y:S01]  /*4cf0*/  @!P1 FFMA R4, R33, R48, R4 ;  /* 0x0000003021049223 */ /* 0x020fe20000000004 */
[----:B------:R-:W-:Y:S01]  /*4d00*/  ISETP.GE.AND P1, PT, R119, R2, PT ;  /* 0x000000027700720c */ /* 0x000fe20003f26270 */
[----:B-1----:R-:W-:-:S12]  /*4d10*/  @!P2 HADD2.F32 R33, -RZ, R8.H0_H0 ;  /* 0x20000008ff21a230 */ /* 0x002fd80000004100 */
[----:B------:R-:W1:Y:S01]  /*4d20*/  @!P1 LDS.U16 R8, [R26+0x1a00] ;  /* 0x001a00001a089984 */ /* 0x000e620000000400 */
[----:B------:R-:W-:Y:S01]  /*4d30*/  @!P2 FFMA R4, R33, R50, R4 ;  /* 0x000000322104a223 */ /* 0x000fe20000000004 */
[----:B------:R-:W-:Y:S01]  /*4d40*/  ISETP.GE.AND P2, PT, R117, R2, PT ;  /* 0x000000027500720c */ /* 0x000fe20003f46270 */
[----:B0-----:R-:W-:Y:S01]  /*4d50*/  @!P4 HADD2.F32 R35, -RZ, R35.H0_H0 ;  /* 0x20000023ff23c230 */ /* 0x001fe20000004100 */
[----:B------:R-:W-:Y:S01]  /*4d60*/  ISETP.NE.AND P1, PT, R62, RZ, PT ;  /* 0x000000ff3e00720c */ /* 0x000fe20003f25270 */
[----:B------:R-:W-:Y:S03]  /*4d70*/  @!P6 LDS.U16 R50, [R26+0x1f80] ;  /* 0x001f80001a32e984 */ /* 0x000fe60000000400 */
[----:B------:R-:W-:Y:S01]  /*4d80*/  @!P4 FFMA R4, R37, R35, R4 ;  /* 0x000000232504c223 */ /* 0x000fe20000000004 */
[----:B---3--:R-:W-:Y:S01]  /*4d90*/  @!P5 HADD2.F32 R33, -RZ, R6.H0_H0 ;  /* 0x20000006ff21d230 */ /* 0x008fe20000004100 */
[----:B------:R-:W-:-:S05]  /*4da0*/  ISETP.NE.AND P4, PT, R64, RZ, PT ;  /* 0x000000ff4000720c */ /* 0x000fca0003f85270 */
[----:B------:R-:W0:Y:S01]  /*4db0*/  @!P2 LDS.U16 R35, [R26+0x1a80] ;  /* 0x001a80001a23a984 */ /* 0x000e220000000400 */
[----:B------:R-:W-:Y:S01]  /*4dc0*/  @!P5 FFMA R4, R33, R52, R4 ;  /* 0x000000342104d223 */ /* 0x000fe20000000004 */
[----:B------:R-:W-:Y:S01]  /*4dd0*/  ISETP.NE.AND P5, PT, R68, RZ, PT ;  /* 0x000000ff4400720c */ /* 0x000fe20003fa5270 */
[----:B----4-:R-:W-:Y:S01]  /*4de0*/  @!P3 HADD2.F32 R33, -RZ, R56.H0_H0 ;  /* 0x20000038ff21b230 */ /* 0x010fe20000004100 */
[----:B------:R-:W-:-:S04]  /*4df0*/  ISETP.NE.AND P2, PT, R66, RZ, PT ;  /* 0x000000ff4200720c */ /* 0x000fc80003f45270 */
[----:B------:R-:W-:Y:S01]  /*4e00*/  @!P3 FFMA R4, R33, R54, R4 ;  /* 0x000000362104b223 */ /* 0x000fe20000000004 */
[----:B------:R-:W-:Y:S01]  /*4e10*/  ISETP.NE.AND P3, PT, R74, RZ, PT ;  /* 0x000000ff4a00720c */ /* 0x000fe20003f65270 */
[----:B------:R-:W-:Y:S01]  /*4e20*/  @!P4 LDS.U16 R48, [R26+0x1c00] ;  /* 0x001c00001a30c984 */ /* 0x000fe20000000400 */
[----:B------:R-:W-:Y:S01]  /*4e30*/  ISETP.NE.AND P4, PT, R76, RZ, PT ;  /* 0x000000ff4c00720c */ /* 0x000fe20003f85270 */
[----:B--2---:R-:W-:-:S03]  /*4e40*/  @!P0 HADD2.F32 R33, -RZ, R10.H0_H0 ;  /* 0x2000000aff218230 */ /* 0x004fc60000004100 */
[----:B------:R-:W2:Y:S01]  /*4e50*/  @!P5 LDS.U16 R6, [R26+0x1b00] ;  /* 0x001b00001a06d984 */ /* 0x000ea20000000400 */
[----:B------:R-:W-:Y:S01]  /*4e60*/  P2R R56, PR, RZ, 0x8 ;  /* 0x00000008ff387803 */ /* 0x000fe20000000000 */
[----:B------:R-:W-:Y:S02]  /*4e70*/  @!P0 FFMA R4, R33, R31, R4 ;  /* 0x0000001f21048223 */ /* 0x000fe40000000004 */
[----:B------:R-:W3:Y:S04]  /*4e80*/  @!P2 LDS.U16 R37, [R26+0x1b80] ;  /* 0x001b80001a25a984 */ /* 0x000ee80000000400 */
[----:B------:R-:W-:Y:S01]  /*4e90*/  @!P3 LDS.U16 R31, [R26+0x1d00] ;  /* 0x001d00001a1fb984 */ /* 0x000fe20000000400 */
[-C--:B------:R-:W-:Y:S02]  /*4ea0*/  ISETP.GE.AND P3, PT, R119, R2.reuse, PT ;  /* 0x000000027700720c */ /* 0x080fe40003f66270 */
[----:B------:R-:W-:Y:S01]  /*4eb0*/  P2R R54, PR, RZ, 0x10 ;  /* 0x00000010ff367803 */ /* 0x000fe20000000000 */
[----:B------:R-:W4:Y:S01]  /*4ec0*/  @!P4 LDS.U16 R10, [R26+0x1c80] ;  /* 0x001c80001a0ac984 */ /* 0x000f220000000400 */
[----:B------:R-:W-:-:S02]  /*4ed0*/  ISETP.GE.AND P4, PT, R117, R2, PT ;  /* 0x000000027500720c */ /* 0x000fc40003f86270 */
[----:B------:R-:W-:Y:S02]  /*4ee0*/  ISETP.NE.AND P2, PT, R72, RZ, PT ;  /* 0x000000ff4800720c */ /* 0x000fe40003f45270 */
[----:B------:R-:W-:-:S05]  /*4ef0*/  ISETP.NE.AND P0, PT, R58, RZ, PT ;  /* 0x000000ff3a00720c */ /* 0x000fca0003f05270 */
[----:B-1----:R-:W-:Y:S01]  /*4f00*/  @!P3 HADD2.F32 R8, -RZ, R8.H0_H0 ;  /* 0x20000008ff08b230 */ /* 0x002fe20000004100 */
[----:B------:R-:W-:-:S03]  /*4f10*/  P2R R52, PR, RZ, 0x4 ;  /* 0x00000004ff347803 */ /* 0x000fc60000000000 */
[----:B0-----:R-:W-:Y:S02]  /*4f20*/  @!P4 HADD2.F32 R35, -RZ, R35.H0_H0 ;  /* 0x20000023ff23c230 */ /* 0x001fe40000004100 */
[----:B------:R-:W-:Y:S01]  /*4f30*/  @!P3 FFMA R4, R29, R8, R4 ;  /* 0x000000081d04b223 */ /* 0x000fe20000000004 */
[----:B------:R-:W0:Y:S01]  /*4f40*/  @!P2 LDS.U16 R33, [R26+0x1d80] ;  /* 0x001d80001a21a984 */ /* 0x000e220000000400 */
[-C--:B------:R-:W-:Y:S02]  /*4f50*/  ISETP.GE.AND P2, PT, R115, R2.reuse, PT ;  /* 0x000000027300720c */ /* 0x080fe40003f46270 */
[----:B------:R-:W-:Y:S01]  /*4f60*/  ISETP.NE.AND P5, PT, R70, RZ, PT ;  /* 0x000000ff4600720c */ /* 0x000fe20003fa5270 */
[----:B------:R-:W-:Y:S01]  /*4f70*/  @!P4 FFMA R4, R35, R27, R4 ;  /* 0x0000001b2304c223 */ /* 0x000fe20000000004 */
[-C--:B------:R-:W-:Y:S01]  /*4f80*/  ISETP.GE.AND P4, PT, R113, R2.reuse, PT ;  /* 0x000000027100720c */ /* 0x080fe20003f86270 */
[----:B------:R-:W1:Y:S01]  /*4f90*/  @!P1 LDS.U16 R8, [R26+0x1e00] ;  /* 0x001e00001a089984 */ /* 0x000e620000000400 */
[----:B------:R-:W-:-:S03]  /*4fa0*/  ISETP.GE.AND P3, PT, R111, R2, PT ;  /* 0x000000026f00720c */ /* 0x000fc60003f66270 */
[----:B------:R-:W5:Y:S04]  /*4fb0*/  @!P0 LDS.U16 R29, [R26+0x1e80] ;  /* 0x001e80001a1d8984 */ /* 0x000f680000000400 */
[----:B--2---:R-:W-:Y:S02]  /*4fc0*/  @!P2 HADD2.F32 R27, -RZ, R6.H0_H0 ;  /* 0x20000006ff1ba230 */ /* 0x004fe40000004100 */
[----:B------:R-:W2:Y:S02]  /*4fd0*/  @!P5 LDS.U16 R35, [R26+0x1f00] ;  /* 0x001f00001a23d984 */ /* 0x000ea40000000400 */
[----:B---3--:R-:W-:Y:S02]  /*4fe0*/  @!P4 HADD2.F32 R37, -RZ, R37.H0_H0 ;  /* 0x20000025ff25c230 */ /* 0x008fe40000004100 */
[----:B------:R-:W-:Y:S01]  /*4ff0*/  @!P2 FFMA R4, R27, R25, R4 ;  /* 0x000000191b04a223 */ /* 0x000fe20000000004 */
[----:B------:R-:W-:-:S03]  /*5000*/  @!P3 HADD2.F32 R48, -RZ, R48.H0_H0 ;  /* 0x20000030ff30b230 */ /* 0x000fc60000004100 */
[----:B------:R-:W-:Y:S01]  /*5010*/  @!P4 FFMA R4, R37, R23, R4 ;  /* 0x000000172504c223 */ /* 0x000fe20000000004 */
[----:B------:R-:W-:-:S03]  /*5020*/  ISETP.NE.AND P4, PT, R54, RZ, PT ;  /* 0x000000ff3600720c */ /* 0x000fc60003f85270 */
[----:B------:R-:W-:Y:S01]  /*5030*/  @!P3 FFMA R4, R21, R48, R4 ;  /* 0x000000301504b223 */ /* 0x000fe20000000004 */
[----:B------:R-:W-:Y:S02]  /*5040*/  ISETP.NE.AND P3, PT, R56, RZ, PT ;  /* 0x000000ff3800720c */ /* 0x000fe40003f65270 */
[----:B------:R-:W-:-:S07]  /*5050*/  ISETP.NE.AND P2, PT, R52, RZ, PT ;  /* 0x000000ff3400720c */ /* 0x000fce0003f45270 */
[----:B----4-:R-:W-:-:S04]  /*5060*/  @!P4 HADD2.F32 R23, -RZ, R10.H0_H0 ;  /* 0x2000000aff17c230 */ /* 0x010fc80000004100 */
[----:B------:R-:W-:Y:S02]  /*5070*/  @!P3 HADD2.F32 R31, -RZ, R31.H0_H0 ;  /* 0x2000001fff1fb230 */ /* 0x000fe40000004100 */
[----:B------:R-:W-:Y:S01]  /*5080*/  @!P4 FFMA R4, R23, R19, R4 ;  /* 0x000000131704c223 */ /* 0x000fe20000000004 */
[----:B0-----:R-:W-:-:S03]  /*5090*/  @!P2 HADD2.F32 R33, -RZ, R33.H0_H0 ;  /* 0x20000021ff21a230 */ /* 0x001fc60000004100 */
[----:B------:R-:W-:Y:S01]  /*50a0*/  @!P3 FFMA R4, R31, R17, R4 ;  /* 0x000000111f04b223 */ /* 0x000fe20000000004 */
[----:B-1----:R-:W-:-:S03]  /*50b0*/  @!P1 HADD2.F32 R8, -RZ, R8.H0_H0 ;  /* 0x20000008ff089230 */ /* 0x002fc60000004100 */
[----:B------:R-:W-:Y:S01]  /*50c0*/  @!P2 FFMA R4, R33, R13, R4 ;  /* 0x0000000d2104a223 */ /* 0x000fe20000000004 */
[----:B-----5:R-:W-:Y:S01]  /*50d0*/  @!P0 HADD2.F32 R29, -RZ, R29.H0_H0 ;  /* 0x2000001dff1d8230 */ /* 0x020fe20000004100 */
[----:B------:R-:W3:Y:S02]  /*50e0*/  LDL R13, [R24] ;  /* 0x00000000180d7983 */ /* 0x000ee40000100800 */
[----:B------:R-:W-:Y:S01]  /*50f0*/  @!P1 FFMA R4, R15, R8, R4 ;  /* 0x000000080f049223 */ /* 0x000fe20000000004 */
[----:B--2---:R-:W-:-:S03]  /*5100*/  @!P5 HADD2.F32 R35, -RZ, R35.H0_H0 ;  /* 0x20000023ff23d230 */ /* 0x004fc60000004100 */
[----:B------:R-:W-:Y:S01]  /*5110*/  @!P0 FFMA R4, R29, R11, R4 ;  /* 0x0000000b1d048223 */ /* 0x000fe20000000004 */
[----:B------:R-:W-:-:S03]  /*5120*/  @!P6 HADD2.F32 R11, -RZ, R50.H0_H0 ;  /* 0x20000032ff0be230 */ /* 0x000fc60000004100 */
[----:B------:R-:W-:Y:S01]  /*5130*/  @!P5 FFMA R4, R35, R9, R4 ;  /* 0x000000092304d223 */ /* 0x000fe20000000004 */
[----:B------:R-:W-:Y:S01]  /*5140*/  ISETP.NE.AND P0, PT, R38, RZ, PT ;  /* 0x000000ff2600720c */ /* 0x000fe20003f05270 */
[----:B------:R-:W2:Y:S02]  /*5150*/  LDL R9, [R22] ;  /* 0x0000000016097983 */ /* 0x000ea40000100800 */
[----:B------:R-:W-:Y:S01]  /*5160*/  @!P6 FFMA R4, R11, R7, R4 ;  /* 0x000000070b04e223 */ /* 0x000fe20000000004 */
[----:B------:R-:W-:-:S04]  /*5170*/  P2R R8, PR, RZ, 0x20 ;  /* 0x00000020ff087803 */ /* 0x000fc80000000000 */
[----:B------:R-:W-:Y:S02]  /*5180*/  FSETP.NE.AND P5, PT, |R4|, +INF , PT ;  /* 0x7f8000000400780b */ /* 0x000fe40003fa5200 */
[----:B------:R-:W-:Y:S02]  /*5190*/  ISETP.NE.AND P1, PT, R40, RZ, PT ;  /* 0x000000ff2800720c */ /* 0x000fe40003f25270 */
[----:B------:R-:W-:Y:S02]  /*51a0*/  FSEL R11, R4, RZ, P5 ;  /* 0x000000ff040b7208 */ /* 0x000fe40002800000 */
[----:B------:R-:W0:Y:S04]  /*51b0*/  @!P0 LDS.U16 R4, [R26+0x40] ;  /* 0x000040001a048984 */ /* 0x000e280000000400 */
[----:B------:R-:W-:Y:S04]  /*51c0*/  STL [R24+-0x80], R11 ;  /* 0xffff800b18007387 */ /* 0x000fe80000100800 */
[----:B------:R-:W4:Y:S04]  /*51d0*/  @!P0 LDL R15, [R1+0x420] ;  /* 0x00042000010f8983 */ /* 0x000f280000100800 */
[----:B------:R-:W5:Y:S04]  /*51e0*/  @!P1 LDL R10, [R1+0x424] ;  /* 0x00042400010a9983 */ /* 0x000f680000100800 */
[----:B------:R-:W1:Y:S01]  /*51f0*/  @!P1 LDS.U16 R6, [R26+0xc0] ;  /* 0x0000c0001a069984 */ /* 0x000e620000000400 */
[----:B------:R-:W-:Y:S01]  /*5200*/  ISETP.NE.AND P2, PT, R42, RZ, PT ;  /* 0x000000ff2a00720c */ /* 0x000fe20003f45270 */
[----:B0-----:R-:W-:-:S02]  /*5210*/  @!P0 HADD2.F32 R7, -RZ, R4.H0_H0 ;  /* 0x20000004ff078230 */ /* 0x001fc40000004100 */
[----:B---3--:R-:W-:-:S04]  /*5220*/  FMUL R4, R30, R13 ;  /* 0x0000000d1e047220 */ /* 0x008fc80000400000 */
[----:B----4-:R-:W-:Y:S01]  /*5230*/  @!P0 FFMA R4, R15, R7, R4 ;  /* 0x000000070f048223 */ /* 0x010fe20000000004 */
[----:B-1----:R-:W-:-:S05]  /*5240*/  @!P1 HADD2.F32 R7, -RZ, R6.H0_H0 ;  /* 0x20000006ff079230 */ /* 0x002fca0000004100 */
[----:B------:R-:W0:Y:S01]  /*5250*/  @!P2 LDS.U16 R6, [R26+0x140] ;  /* 0x000140001a06a984 */ /* 0x000e220000000400 */
[----:B-----5:R-:W-:-:S03]  /*5260*/  @!P1 FFMA R4, R7, R10, R4 ;  /* 0x0000000a07049223 */ /* 0x020fc60000000004 */
[----:B------:R-:W3:Y:S01]  /*5270*/  @!P2 LDL R10, [R1+0x428] ;  /* 0x00042800010aa983 */ /* 0x000ee20000100800 */
[----:B------:R-:W-:Y:S01]  /*5280*/  ISETP.NE.AND P3, PT, R44, RZ, PT ;  /* 0x000000ff2c00720c */ /* 0x000fe20003f65270 */
[----:B0-----:R-:W-:-:S12]  /*5290*/  @!P2 HADD2.F32 R7, -RZ, R6.H0_H0 ;  /* 0x20000006ff07a230 */ /* 0x001fd80000004100 */
[----:B------:R-:W0:Y:S01]  /*52a0*/  @!P3 LDS.U16 R6, [R26+0x1c0] ;  /* 0x0001c0001a06b984 */ /* 0x000e220000000400 */
[----:B---3--:R-:W-:-:S03]  /*52b0*/  @!P2 FFMA R4, R7, R10, R4 ;  /* 0x0000000a0704a223 */ /* 0x008fc60000000004 */
[----:B------:R-:W3:Y:S01]  /*52c0*/  @!P3 LDL R10, [R1+0x42c] ;  /* 0x00042c00010ab983 */ /* 0x000ee20000100800 */
[----:B------:R-:W-:Y:S01]  /*52d0*/  ISETP.NE.AND P4, PT, R46, RZ, PT ;  /* 0x000000ff2e00720c */ /* 0x000fe20003f85270 */
[----:B0-----:R-:W-:Y:S01]  /*52e0*/  @!P3 HADD2.F32 R7, -RZ, R6.H0_H0 ;  /* 0x20000006ff07b230 */ /* 0x001fe20000004100 */
[----:B------:R-:W-:-:S11]  /*52f0*/  LOP3.LUT P2, RZ, R34, 0x1000000, RZ, 0xc0, !PT ;  /* 0x0100000022ff7812 */ /* 0x000fd6000784c0ff */
[----:B------:R-:W0:Y:S01]  /*5300*/  @!P4 LDS.U16 R6, [R26+0x240] ;  /* 0x000240001a06c984 */ /* 0x000e220000000400 */
[----:B---3--:R-:W-:-:S03]  /*5310*/  @!P3 FFMA R4, R7, R10, R4 ;  /* 0x0000000a0704b223 */ /* 0x008fc60000000004 */
[----:B------:R-:W3:Y:S04]  /*5320*/  @!P4 LDL R7, [R1+0x430] ;  /* 0x000430000107c983 */ /* 0x000ee80000100800 */
[----:B------:R-:W4:Y:S01]  /*5330*/  @!P2 LDL R10, [R1+0x434] ;  /* 0x00043400010aa983 */ /* 0x000f220000100800 */
[----:B0-----:R-:W-:Y:S01]  /*5340*/  @!P4 HADD2.F32 R6, -RZ, R6.H0_H0 ;  /* 0x20000006ff06c230 */ /* 0x001fe20000004100 */
[----:B------:R-:W-:-:S04]  /*5350*/  LOP3.LUT P1, RZ, R34, 0x800000, RZ, 0xc0, !PT ;  /* 0x0080000022ff7812 */ /* 0x000fc8000782c0ff */
[----:B---3--:R-:W-:Y:S02]  /*5360*/  @!P4 FFMA R4, R7, R6, R4 ;  /* 0x000000060704c223 */ /* 0x008fe40000000004 */
[----:B------:R-:W0:Y:S02]  /*5370*/  @!P2 LDS.U16 R6, [R26+0x2c0] ;  /* 0x0002c0001a06a984 */ /* 0x000e240000000400 */
[----:B0-----:R-:W-:-:S05]  /*5380*/  @!P2 HADD2.F32 R7, -RZ, R6.H0_H0 ;  /* 0x20000006ff07a230 */ /* 0x001fca0000004100 */
[----:B------:R-:W0:Y:S01]  /*5390*/  @!P1 LDS.U16 R6, [R26+0x340] ;  /* 0x000340001a069984 */ /* 0x000e220000000400 */
[----:B----4-:R-:W-:-:S03]  /*53a0*/  @!P2 FFMA R4, R7, R10, R4 ;  /* 0x0000000a0704a223 */ /* 0x010fc60000000004 */
[----:B------:R-:W3:Y:S01]  /*53b0*/  @!P1 LDL R10, [R1+0x438] ;  /* 0x00043800010a9983 */ /* 0x000ee20000100800 */
[----:B------:R-:W-:Y:S01]  /*53c0*/  LOP3.LUT P5, RZ, R34, 0x400000, RZ, 0xc0, !PT ;  /* 0x0040000022ff7812 */ /* 0x000fe200078ac0ff */
[----:B0-----:R-:W-:-:S12]  /*53d0*/  @!P1 HADD2.F32 R7, -RZ, R6.H0_H0 ;  /* 0x20000006ff079230 */ /* 0x001fd80000004100 */
[----:B------:R-:W0:Y:S01]  /*53e0*/  @!P5 LDS.U16 R6, [R26+0x3c0] ;  /* 0x0003c0001a06d984 */ /* 0x000e220000000400 */
[----:B---3--:R-:W-:-:S03]  /*53f0*/  @!P1 FFMA R4, R7, R10, R4 ;  /* 0x0000000a07049223 */ /* 0x008fc60000000004 */
[----:B------:R-:W3:Y:S01]  /*5400*/  @!P5 LDL R10, [R1+0x43c] ;  /* 0x00043c00010ad983 */ /* 0x000ee20000100800 */
[C---:B------:R-:W-:Y:S01]  /*5410*/  LOP3.LUT P0, RZ, R34.reuse, 0x200000, RZ, 0xc0, !PT ;  /* 0x0020000022ff7812 */ /* 0x040fe2000780c0ff */
[----:B0-----:R-:W-:Y:S01]  /*5420*/  @!P5 HADD2.F32 R7, -RZ, R6.H0_H0 ;  /* 0x20000006ff07d230 */ /* 0x001fe20000004100 */
[----:B------:R-:W-:Y:S02]  /*5430*/  P2R R21, PR, RZ, 0x40 ;  /* 0x00000040ff157803 */ /* 0x000fe40000000000 */
[----:B------:R-:W-:-:S04]  /*5440*/  LOP3.LUT P6, RZ, R34, 0x40000, RZ, 0xc0, !PT ;  /* 0x0004000022ff7812 */ /* 0x000fc800078cc0ff */
[----:B------:R-:W-:Y:S02]  /*5450*/  P2R R19, PR, RZ, 0x40 ;  /* 0x00000040ff137803 */ /* 0x000fe40000000000 */
[----:B------:R-:W-:-:S03]  /*5460*/  LOP3.LUT P6, RZ, R34, 0x80000, RZ, 0xc0, !PT ;  /* 0x0008000022ff7812 */ /* 0x000fc600078cc0ff */
[----:B------:R-:W0:Y:S01]  /*5470*/  @!P0 LDS.U16 R6, [R26+0x440] ;  /* 0x000440001a068984 */ /* 0x000e220000000400 */
[----:B------:R-:W-:Y:S02]  /*5480*/  P2R R17, PR, RZ, 0x40 ;  /* 0x00000040ff117803 */ /* 0x000fe40000000000 */
[----:B------:R-:W-:Y:S01]  /*5490*/  LOP3.LUT P6, RZ, R34, 0x100000, RZ, 0xc0, !PT ;  /* 0x0010000022ff7812 */ /* 0x000fe200078cc0ff */
[----:B---3--:R-:W-:Y:S02]  /*54a0*/  @!P5 FFMA R4, R7, R10, R4 ;  /* 0x0000000a0704d223 */ /* 0x008fe40000000004 */
[----:B------:R-:W3:Y:S10]  /*54b0*/  @!P0 LDL R7, [R1+0x440] ;  /* 0x0004400001078983 */ /* 0x000ef40000100800 */
[----:B------:R-:W4:Y:S01]  /*54c0*/  @!P6 LDL R10, [R1+0x444] ;  /* 0x00044400010ae983 */ /* 0x000f220000100800 */
[----:B0-----:R-:W-:-:S05]  /*54d0*/  @!P0 HADD2.F32 R6, -RZ, R6.H0_H0 ;  /* 0x20000006ff068230 */ /* 0x001fca0000004100 */
[----:B---3--:R-:W-:Y:S02]  /*54e0*/  @!P0 FFMA R4, R7, R6, R4 ;  /* 0x0000000607048223 */ /* 0x008fe40000000004 */
[----:B------:R-:W0:Y:S02]  /*54f0*/  @!P6 LDS.U16 R6, [R26+0x4c0] ;  /* 0x0004c0001a06e984 */ /* 0x000e240000000400 */
[----:B0-----:R-:W-:-:S05]  /*5500*/  @!P6 HADD2.F32 R7, -RZ, R6.H0_H0 ;  /* 0x20000006ff07e230 */ /* 0x001fca0000004100 */
[----:B----4-:R-:W-:Y:S01]  /*5510*/  @!P6 FFMA R4, R7, R10, R4 ;  /* 0x0000000a0704e223 */ /* 0x010fe20000000004 */
[----:B------:R-:W-:-:S13]  /*5520*/  ISETP.NE.AND P6, PT, R17, RZ, PT ;  /* 0x000000ff1100720c */ /* 0x000fda0003fc5270 */
[----:B------:R-:W3:Y:S04]  /*5530*/  @!P6 LDL R10, [R1+0x448] ;  /* 0x00044800010ae983 */ /* 0x000ee80000100800 */
[----:B------:R-:W0:Y:S02]  /*5540*/  @!P6 LDS.U16 R6, [R26+0x540] ;  /* 0x000540001a06e984 */ /* 0x000e240000000400 */
[----:B0-----:R-:W-:-:S05]  /*5550*/  @!P6 HADD2.F32 R7, -RZ, R6.H0_H0 ;  /* 0x20000006ff07e230 */ /* 0x001fca0000004100 */
[----:B---3--:R-:W-:Y:S01]  /*5560*/  @!P6 FFMA R4, R7, R10, R4 ;  /* 0x0000000a0704e223 */ /* 0x008fe20000000004 */
[----:B------:R-:W-:-:S13]  /*5570*/  ISETP.NE.AND P6, PT, R19, RZ, PT ;  /* 0x000000ff1300720c */ /* 0x000fda0003fc5270 */
[----:B------:R-:W3:Y:S04]  /*5580*/  @!P6 LDL R10, [R1+0x44c] ;  /* 0x00044c00010ae983 */ /* 0x000ee80000100800 */
[----:B------:R-:W0:Y:S01]  /*5590*/  @!P6 LDS.U16 R6, [R26+0x5c0] ;  /* 0x0005c0001a06e984 */ /* 0x000e220000000400 */
[C---:B------:R-:W-:Y:S01]  /*55a0*/  LOP3.LUT P4, RZ, R34.reuse, 0x20000, RZ, 0xc0, !PT ;  /* 0x0002000022ff7812 */ /* 0x040fe2000788c0ff */
        /* <DEDUP_REMOVED lines=19> */
[----:B------:R-:W-:Y:S01]  /*56e0*/  LOP3.LUT P5, RZ, R34, 0x2000, RZ, 0xc0, !PT ;  /* 0x0000200022ff7812 */ /* 0x000fe200078ac0ff */
[----:B0-----:R-:W-:-:S12]  /*56f0*/  @!P1 HADD2.F32 R7, -RZ, R6.H0_H0 ;  /* 0x20000006ff079230 */ /* 0x001fd80000004100 */
[----:B------:R-:W0:Y:S01]  /*5700*/  @!P5 LDS.U16 R6, [R26+0x840] ;  /* 0x000840001a06d984 */ /* 0x000e220000000400 */
[----:B---3--:R-:W-:-:S03]  /*5710*/  @!P1 FFMA R4, R7, R10, R4 ;  /* 0x0000000a07049223 */ /* 0x008fc60000000004 */
[----:B------:R-:W3:Y:S01]  /*5720*/  @!P5 LDL R7, [R1+0x460] ;  /* 0x000460000107d983 */ /* 0x000ee20000100800 */
[----:B------:R-:W-:Y:S01]  /*5730*/  LOP3.LUT P0, RZ, R34, 0x1000, RZ, 0xc0, !PT ;  /* 0x0000100022ff7812 */ /* 0x000fe2000780c0ff */
[----:B0-----:R-:W-:-:S05]  /*5740*/  @!P5 HADD2.F32 R6, -RZ, R6.H0_H0 ;  /* 0x20000006ff06d230 */ /* 0x001fca0000004100 */
[----:B---3--:R-:W-:-:S07]  /*5750*/  @!P5 FFMA R4, R7, R6, R4 ;  /* 0x000000060704d223 */ /* 0x008fce0000000004 */
[----:B------:R-:W3:Y:S01]  /*5760*/  @!P0 LDL R6, [R1+0x464] ;  /* 0x0004640001068983 */ /* 0x000ee20000100800 */
[----:B------:R-:W-:-:S03]  /*5770*/  ISETP.GE.AND P5, PT, R3, R2, PT ;  /* 0x000000020300720c */ /* 0x000fc60003fa6270 */
[----:B------:R-:W0:Y:S02]  /*5780*/  @!P0 LDS.U16 R3, [R26+0x8c0] ;  /* 0x0008c0001a038984 */ /* 0x000e240000000400 */
[----:B0-----:R-:W-:-:S05]  /*5790*/  @!P0 HADD2.F32 R3, -RZ, R3.H0_H0 ;  /* 0x20000003ff038230 */ /* 0x001fca0000004100 */
[----:B---3--:R-:W-:-:S03]  /*57a0*/  @!P0 FFMA R4, R3, R6, R4 ;  /* 0x0000000603048223 */ /* 0x008fc60000000004 */
[----:B------:R-:W3:Y:S01]  /*57b0*/  @!P5 LDL R6, [R1+0x468] ;  /* 0x000468000106d983 */ /* 0x000ee20000100800 */
[----:B------:R-:W-:-:S03]  /*57c0*/  ISETP.GE.AND P0, PT, R5, R2, PT ;  /* 0x000000020500720c */ /* 0x000fc60003f06270 */
[----:B------:R-:W0:Y:S10]  /*57d0*/  @!P5 LDS.U16 R3, [R26+0x940] ;  /* 0x000940001a03d984 */ /* 0x000e340000000400 */
[----:B------:R-:W4:Y:S01]  /*57e0*/  @!P0 LDL R5, [R1+0x46c] ;  /* 0x00046c0001058983 */ /* 0x000f220000100800 */
[----:B0-----:R-:W-:-:S05]  /*57f0*/  @!P5 HADD2.F32 R3, -RZ, R3.H0_H0 ;  /* 0x20000003ff03d230 */ /* 0x001fca0000004100 */
[----:B---3--:R-:W-:Y:S02]  /*5800*/  @!P5 FFMA R4, R3, R6, R4 ;  /* 0x000000060304d223 */ /* 0x008fe40000000004 */
[----:B------:R-:W0:Y:S01]  /*5810*/  @!P0 LDS.U16 R3, [R26+0x9c0] ;  /* 0x0009c0001a038984 */ /* 0x000e220000000400 */
[----:B------:R-:W-:Y:S01]  /*5820*/  ISETP.GE.AND P5, PT, R103, R2, PT ;  /* 0x000000026700720c */ /* 0x000fe20003fa6270 */
[----:B0-----:R-:W-:-:S05]  /*5830*/  @!P0 HADD2.F32 R3, -RZ, R3.H0_H0 ;  /* 0x20000003ff038230 */ /* 0x001fca0000004100 */
[----:B----4-:R-:W-:-:S07]  /*5840*/  @!P0 FFMA R4, R3, R5, R4 ;  /* 0x0000000503048223 */ /* 0x010fce0000000004 */
[----:B------:R-:W3:Y:S04]  /*5850*/  @!P5 LDL R3, [R1+0x470] ;  /* 0x000470000103d983 */ /* 0x000ee80000100800 */
[----:B------:R-:W0:Y:S01]  /*5860*/  @!P5 LDS.U16 R5, [R26+0xa40] ;  /* 0x000a40001a05d984 */ /* 0x000e220000000400 */
[----:B------:R-:W-:Y:S01]  /*5870*/  ISETP.GE.AND P0, PT, R101, R2, PT ;  /* 0x000000026500720c */ /* 0x000fe20003f06270 */
[----:B0-----:R-:W-:-:S05]  /*5880*/  @!P5 HADD2.F32 R5, -RZ, R5.H0_H0 ;  /* 0x20000005ff05d230 */ /* 0x001fca0000004100 */
[----:B---3--:R-:W-:-:S07]  /*5890*/  @!P5 FFMA R4, R3, R5, R4 ;  /* 0x000000050304d223 */ /* 0x008fce0000000004 */
        /* <DEDUP_REMOVED lines=67> */
[----:B------:R-:W-:Y:S01]  /*5cd0*/  LOP3.LUT P1, RZ, R32, 0x4000000, RZ, 0xc0, !PT ;  /* 0x0400000020ff7812 */ /* 0x000fe2000782c0ff */
        /* <DEDUP_REMOVED lines=109> */
[C---:B------:R-:W-:Y:S02]  /*63b0*/  LOP3.LUT P4, RZ, R32.reuse, 0x10, RZ, 0xc0, !PT ;  /* 0x0000001020ff7812 */ /* 0x040fe4000788c0ff */
[C---:B------:R-:W-:Y:S02]  /*63c0*/  LOP3.LUT P3, RZ, R32.reuse, 0x8, RZ, 0xc0, !PT ;  /* 0x0000000820ff7812 */ /* 0x040fe4000786c0ff */
[C---:B------:R-:W-:Y:S02]  /*63d0*/  LOP3.LUT P2, RZ, R32.reuse, 0x4, RZ, 0xc0, !PT ;  /* 0x0000000420ff7812 */ /* 0x040fe4000784c0ff */
[----:B------:R-:W-:-:S07]  /*63e0*/  LOP3.LUT P0, RZ, R32, 0x1, RZ, 0xc0, !PT ;  /* 0x0000000120ff7812 */ /* 0x000fce000780c0ff */
[----:B------:R-:W4:Y:S01]  /*63f0*/  @!P4 LDL R15, [R1+0x504] ;  /* 0x00050400010fc983 */ /* 0x000f220000100800 */
[----:B------:R-:W-:-:S03]  /*6400*/  ISETP.NE.AND P5, PT, R8, RZ, PT ;  /* 0x000000ff0800720c */ /* 0x000fc60003fa5270 */
[----:B------:R-:W5:Y:S01]  /*6410*/  @!P3 LDL R17, [R1+0x508] ;  /* 0x000508000111b983 */ /* 0x000f620000100800 */
[----:B------:R-:W-:-:S03]  /*6420*/  ISETP.NE.AND P6, PT, R21, RZ, PT ;  /* 0x000000ff1500720c */ /* 0x000fc60003fc5270 */
[----:B------:R-:W2:Y:S04]  /*6430*/  @!P2 LDL R19, [R1+0x50c] ;  /* 0x00050c000113a983 */ /* 0x000ea80000100800 */
[----:B------:R-:W2:Y:S04]  /*6440*/  @!P0 LDL R21, [R1+0x514] ;  /* 0x0005140001158983 */ /* 0x000ea80000100800 */
[----:B------:R-:W2:Y:S04]  /*6450*/  @!P5 LDL R23, [R1+0x518] ;  /* 0x000518000117d983 */ /* 0x000ea80000100800 */
[----:B------:R-:W2:Y:S04]  /*6460*/  @!P6 LDL R25, [R1+0x51c] ;  /* 0x00051c000119e983 */ /* 0x000ea80000100800 */
[----:B------:R-:W-:Y:S01]  /*6470*/  @!P2 LDS.U16 R6, [R26+0x1dc0] ;  /* 0x001dc0001a06a984 */ /* 0x000fe20000000400 */
[----:B0-----:R-:W-:-:S03]  /*6480*/  @!P1 HADD2.F32 R5, -RZ, R5.H0_H0 ;  /* 0x20000005ff059230 */ /* 0x001fc60000004100 */
[----:B------:R-:W-:Y:S04]  /*6490*/  @!P0 LDS.U16 R10, [R26+0x1ec0] ;  /* 0x001ec0001a0a8984 */ /* 0x000fe80000000400 */
[----:B------:R-:W0:Y:S04]  /*64a0*/  @!P5 LDS.U16 R11, [R26+0x1f40] ;  /* 0x001f40001a0bd984 */ /* 0x000e280000000400 */
[----:B------:R-:W-:Y:S01]  /*64b0*/  @!P6 LDS.U16 R13, [R26+0x1fc0] ;  /* 0x001fc0001a0de984 */ /* 0x000fe20000000400 */
[----:B---3--:R-:W-:Y:S01]  /*64c0*/  @!P1 FFMA R4, R3, R5, R4 ;  /* 0x0000000503049223 */ /* 0x008fe20000000004 */
[----:B------:R-:W-:-:S02]  /*64d0*/  ISETP.GE.AND P1, PT, R109, R2, PT ;  /* 0x000000026d00720c */ /* 0x000fc40003f26270 */
[----:B------:R-:W1:Y:S04]  /*64e0*/  @!P4 LDS.U16 R3, [R26+0x1cc0] ;  /* 0x001cc0001a03c984 */ /* 0x000e680000000400 */
[----:B------:R-:W3:Y:S07]  /*64f0*/  @!P3 LDS.U16 R5, [R26+0x1d40] ;  /* 0x001d40001a05b984 */ /* 0x000eee0000000400 */
[----:B------:R-:W2:Y:S04]  /*6500*/  @!P1 LDL R7, [R1+0x510] ;  /* 0x0005100001079983 */ /* 0x000ea80000100800 */
[----:B------:R-:W2:Y:S01]  /*6510*/  @!P1 LDS.U16 R8, [R26+0x1e40] ;  /* 0x001e40001a089984 */ /* 0x000ea20000000400 */
[----:B------:R-:W-:Y:S01]  /*6520*/  FADD R63, R28, R63 ;  /* 0x0000003f1c3f7221 */ /* 0x000fe20000000000 */
[----:B0-----:R-:W-:-:S02]  /*6530*/  @!P5 HADD2.F32 R11, -RZ, R11.H0_H0 ;  /* 0x2000000bff0bd230 */ /* 0x001fc40000004100 */
[----:B-1----:R-:W-:Y:S02]  /*6540*/  @!P4 HADD2.F32 R3, -RZ, R3.H0_H0 ;  /* 0x20000003ff03c230 */ /* 0x002fe40000004100 */
[----:B---3--:R-:W-:-:S03]  /*6550*/  @!P3 HADD2.F32 R5, -RZ, R5.H0_H0 ;  /* 0x20000005ff05b230 */ /* 0x008fc60000004100 */
[----:B----4-:R-:W-:Y:S01]  /*6560*/  @!P4 FFMA R4, R3, R15, R4 ;  /* 0x0000000f0304c223 */ /* 0x010fe20000000004 */
[----:B------:R-:W-:-:S03]  /*6570*/  @!P2 HADD2.F32 R3, -RZ, R6.H0_H0 ;  /* 0x20000006ff03a230 */ /* 0x000fc60000004100 */
[----:B-----5:R-:W-:-:S04]  /*6580*/  @!P3 FFMA R4, R5, R17, R4 ;  /* 0x000000110504b223 */ /* 0x020fc80000000004 */
[----:B--2---:R-:W-:Y:S01]  /*6590*/  @!P2 FFMA R4, R3, R19, R4 ;  /* 0x000000130304a223 */ /* 0x004fe20000000004 */
[----:B------:R-:W-:Y:S02]  /*65a0*/  @!P1 HADD2.F32 R8, -RZ, R8.H0_H0 ;  /* 0x20000008ff089230 */ /* 0x000fe40000004100 */
[----:B------:R-:W-:Y:S02]  /*65b0*/  @!P0 HADD2.F32 R3, -RZ, R10.H0_H0 ;  /* 0x2000000aff038230 */ /* 0x000fe40000004100 */
[----:B------:R-:W-:Y:S01]  /*65c0*/  FFMA R30, R30, R9, R63 ;  /* 0x000000091e1e7223 */ /* 0x000fe2000000003f */
[----:B------:R-:W-:Y:S02]  /*65d0*/  @!P6 HADD2.F32 R13, -RZ, R13.H0_H0 ;  /* 0x2000000dff0de230 */ /* 0x000fe40000004100 */
[----:B------:R-:W-:-:S04]  /*65e0*/  @!P1 FFMA R4, R7, R8, R4 ;  /* 0x0000000807049223 */ /* 0x000fc80000000004 */
[----:B------:R-:W-:Y:S01]  /*65f0*/  @!P0 FFMA R4, R3, R21, R4 ;  /* 0x0000001503048223 */ /* 0x000fe20000000004 */
[----:B------:R-:W-:-:S03]  /*6600*/  FSETP.NE.AND P0, PT, |R30|, +INF , PT ;  /* 0x7f8000001e00780b */ /* 0x000fc60003f05200 */
[----:B------:R-:W-:-:S04]  /*6610*/  @!P5 FFMA R4, R11, R23, R4 ;  /* 0x000000170b04d223 */ /* 0x000fc80000000004 */
[----:B------:R-:W-:Y:S01]  /*6620*/  @!P6 FFMA R4, R13, R25, R4 ;  /* 0x000000190d04e223 */ /* 0x000fe20000000004 */
[----:B------:R-:W-:-:S04]  /*6630*/  FSETP.GEU.AND P1, PT, R30, 9.9999999392252902908e-09, PT ;  /* 0x322bcc771e00780b */ /* 0x000fc80003f2e000 */
[C---:B------:R-:W-:Y:S02]  /*6640*/  FSETP.NE.AND P2, PT, |R4|.reuse, +INF , PT ;  /* 0x7f8000000400780b */ /* 0x040fe40003f45200 */
[----:B------:R-:W-:Y:S02]  /*6650*/  @P0 FSEL R9, R9, R30, !P1 ;  /* 0x0000001e09090208 */ /* 0x000fe40004800000 */
[----:B------:R-:W-:-:S05]  /*6660*/  FSEL R3, R4, RZ, P2 ;  /* 0x000000ff04037208 */ /* 0x000fca0001000000 */
[----:B------:R0:W-:Y:S04]  /*6670*/  STL [R24], R3 ;  /* 0x0000000318007387 */ /* 0x0001e80000100800 */
[----:B------:R0:W-:Y:S04]  /*6680*/  STL [R0], R61 ;  /* 0x0000003d00007387 */ /* 0x0001e80000100800 */
[----:B------:R0:W-:Y:S02]  /*6690*/  STL [R22], R9 ;  /* 0x0000000916007387 */ /* 0x0001e40000100800 */
.L_x_11:
[----:B------:R-:W-:Y:S05]  /*66a0*/  BSYNC B0 ;  /* 0x0000000000007941 */ /* 0x000fea0003800000 */
.L_x_10:
[----:B------:R-:W-:Y:S02]  /*66b0*/  IADD3 R20, PT, PT, R20, 0x80, RZ ;  /* 0x0000008014147810 */ /* 0x000fe40007ffe0ff */
[----:B------:R-:W-:Y:S02]  /*66c0*/  IADD3 R41, PT, PT, R41, 0x1, RZ ;  /* 0x0000000129297810 */ /* 0x000fe40007ffe0ff */
[----:B------:R-:W-:Y:S02]  /*66d0*/  ISETP.NE.AND P0, PT, R20, 0x240, PT ;  /* 0x000002401400780c */ /* 0x000fe40003f05270 */
[----:B0-----:R-:W-:Y:S02]  /*66e0*/  IADD3 R24, PT, PT, R24, 0x100, RZ ;  /* 0x0000010018187810 */ /* 0x001fe40007ffe0ff */
[----:B------:R-:W-:Y:S02]  /*66f0*/  IADD3 R22, PT, PT, R22, 0x4, RZ ;  /* 0x0000000416167810 */ /* 0x000fe40007ffe0ff */
[----:B------:R-:W-:-:S07]  /*6700*/  IADD3 R0, PT, PT, R0, 0x4, RZ ;  /* 0x0000000400007810 */ /* 0x000fce0007ffe0ff */
[----:B------:R-:W-:Y:S05]  /*6710*/  @P0 BRA `(.L_x_23) ;  /* 0xffffffa400280947 */ /* 0x000fea000383ffff */
[----:B------:R-:W-:Y:S01]  /*6720*/  IADD3 R0, PT, PT, R2, 0x3f, RZ ;  /* 0x0000003f02007810 */ /* 0x000fe20007ffe0ff */
[----:B------:R-:W-:Y:S05]  /*6730*/  WARPSYNC.ALL ;  /* 0x0000000000007948 */ /* 0x000fea0003800000 */
[----:B------:R-:W-:Y:S01]  /*6740*/  IADD3 R14, PT, PT, R14, 0x1, RZ ;  /* 0x000000010e0e7810 */ /* 0x000fe20007ffe0ff */
[----:B------:R-:W-:Y:S01]  /*6750*/  BAR.SYNC.DEFER_BLOCKING 0x0 ;  /* 0x0000000000007b1d */ /* 0x000fe20000010000 */
[----:B------:R-:W-:-:S04]  /*6760*/  SHF.R.U32.HI R3, RZ, 0x6, R0 ;  /* 0x00000006ff037819 */ /* 0x000fc80000011600 */
[----:B------:R-:W-:-:S13]  /*6770*/  ISETP.NE.AND P0, PT, R14, R3, PT ;  /* 0x000000030e00720c */ /* 0x000fda0003f05270 */
[----:B------:R-:W-:Y:S05]  /*6780*/  @P0 BRA `(.L_x_24) ;  /* 0xffffffa000100947 */ /* 0x000fea000383ffff */
.L_x_5:
[----:B------:R-:W0:Y:S01]  /*6790*/  S2R R0, SR_TID.X ;  /* 0x0000000000007919 */ /* 0x000e220000002100 */
[----:B------:R-:W-:Y:S01]  /*67a0*/  BSSY.RECONVERGENT B0, `(.L_x_25) ;  /* 0x000002c000007945 */ /* 0x000fe20003800200 */
[----:B------:R-:W2:Y:S01]  /*67b0*/  S2R R3, SR_CTAID.X ;  /* 0x0000000000037919 */ /* 0x000ea20000002500 */
[----:B-1----:R-:W1:Y:S01]  /*67c0*/  S2R R5, SR_TID.X ;  /* 0x0000000000057919 */ /* 0x002e620000002100 */
[----:B0-----:R-:W-:-:S04]  /*67d0*/  SHF.R.U32.HI R0, RZ, 0x3, R0 ;  /* 0x00000003ff007819 */ /* 0x001fc80000011600 */
[----:B------:R-:W-:-:S04]  /*67e0*/  LOP3.LUT R0, R0, 0x7c, RZ, 0xc0, !PT ;  /* 0x0000007c00007812 */ /* 0x000fc800078ec0ff */
[----:B--2---:R-:W-:Y:S02]  /*67f0*/  LEA R15, R3, R0, 0x5 ;  /* 0x00000000030f7211 */ /* 0x004fe400078e28ff */
[----:B-1----:R-:W-:Y:S02]  /*6800*/  LOP3.LUT R5, R5, 0x1f, RZ, 0xc0, !PT ;  /* 0x0000001f05057812 */ /* 0x002fe400078ec0ff */
[----:B------:R-:W-:Y:S02]  /*6810*/  ISETP.GE.AND P0, PT, R15, R2, PT ;  /* 0x000000020f00720c */ /* 0x000fe40003f06270 */
[----:B------:R-:W-:-:S11]  /*6820*/  LEA R6, R5, UR12, 0x2 ;  /* 0x0000000c05067c11 */ /* 0x000fd6000f8e10ff */
[----:B------:R-:W-:Y:S05]  /*6830*/  @P0 BRA `(.L_x_26) ;  /* 0x0000000000880947 */ /* 0x000fea0003800000 */
[----:B------:R-:W2:Y:S01]  /*6840*/  LDL R0, [R1+0x10] ;  /* 0x0000100001007983 */ /* 0x000ea20000100800 */
[----:B------:R-:W-:Y:S01]  /*6850*/  BSSY.RECONVERGENT B1, `(.L_x_27) ;  /* 0x0000010000017945 */ /* 0x000fe20003800200 */
[----:B------:R-:W-:Y:S02]  /*6860*/  IMAD R2, R2, UR4, R15 ;  /* 0x0000000402027c24 */ /* 0x000fe4000f8e020f */
[----:B--2---:R-:W-:-:S05]  /*6870*/  FADD R0, R0, 9.9999999392252902908e-09 ;  /* 0x322bcc7700007421 */ /* 0x004fca0000000000 */
[----:B------:R-:W-:-:S04]  /*6880*/  IADD3 R3, PT, PT, R0, 0x1800000, RZ ;  /* 0x0180000000037810 */ /* 0x000fc80007ffe0ff */
[----:B------:R-:W-:-:S04]  /*6890*/  LOP3.LUT R3, R3, 0x7f800000, RZ, 0xc0, !PT ;  /* 0x7f80000003037812 */ /* 0x000fc800078ec0ff */
[----:B------:R-:W-:-:S13]  /*68a0*/  ISETP.GT.U32.AND P0, PT, R3, 0x1ffffff, PT ;  /* 0x01ffffff0300780c */ /* 0x000fda0003f04070 */
[----:B------:R-:W-:Y:S05]  /*68b0*/  @P0 BRA `(.L_x_28) ;  /* 0x0000000000140947 */ /* 0x000fea0003800000 */
[----:B------:R-:W-:Y:S02]  /*68c0*/  MOV R4, R0 ;  /* 0x0000000000047202 */ /* 0x000fe40000000f00 */
[----:B------:R-:W-:-:S07]  /*68d0*/  MOV R11, 0x68f0 ;  /* 0x000068f0000b7802 */ /* 0x000fce0000000f00 */
[----:B------:R-:W-:Y:S05]  /*68e0*/  CALL.REL.NOINC `($__internal_0_$__cuda_sm20_rcp_rn_f32_slowpath) ;  /* 0x0000000c006c7944 */ /* 0x000fea0003c00000 */
[----:B------:R-:W-:Y:S01]  /*68f0*/  MOV R3, R4 ;  /* 0x0000000400037202 */ /* 0x000fe20000000f00 */
[----:B------:R-:W-:Y:S06]  /*6900*/  BRA `(.L_x_29) ;  /* 0x0000000000107947 */ /* 0x000fec0003800000 */
.L_x_28:
[----:B------:R-:W0:Y:S02]  /*6910*/  MUFU.RCP R3, R0 ;  /* 0x0000000000037308 */ /* 0x000e240000001000 */
[----:B0-----:R-:W-:-:S04]  /*6920*/  FFMA R4, R0, R3, -1 ;  /* 0xbf80000000047423 */ /* 0x001fc80000000003 */
[----:B------:R-:W-:-:S04]  /*6930*/  FADD.FTZ R4, -R4, -RZ ;  /* 0x800000ff04047221 */ /* 0x000fc80000010100 */
[----:B------:R-:W-:-:S07]  /*6940*/  FFMA R3, R3, R4, R3 ;  /* 0x0000000403037223 */ /* 0x000fce0000000003 */
.L_x_29:
[----:B------:R-:W-:Y:S05]  /*6950*/  BSYNC.RECONVERGENT B1 ;  /* 0x0000000000017941 */ /* 0x000fea0003800200 */
.L_x_27:
[----:B------:R-:W2:Y:S01]  /*6960*/  LDL R0, [R6] ;  /* 0x0000000006007983 */ /* 0x000ea20000100800 */
[----:B------:R-:W0:Y:S01]  /*6970*/  LDC.64 R8, c[0x0][0x398] ;  /* 0x0000e600ff087b82 */ /* 0x000e220000000a00 */
[----:B------:R-:W1:Y:S02]  /*6980*/  LDCU UR5, c[0x0][0x3ac] ;  /* 0x00007580ff0577ac */ /* 0x000e640008000800 */
[----:B------:R-:W3:Y:S01]  /*6990*/  LDL R4, [R6+0x80] ;  /* 0x0000800006047983 */ /* 0x000ee20000100800 */
[-C--:B--2---:R-:W-:Y:S01]  /*69a0*/  FMUL R0, R0, R3.reuse ;  /* 0x0000000300007220 */ /* 0x084fe20000400000 */
[----:B---3--:R-:W-:-:S04]  /*69b0*/  FMUL R4, R4, R3 ;  /* 0x0000000304047220 */ /* 0x008fc80000400000 */
[----:B------:R-:W-:Y:S01]  /*69c0*/  FSETP.NE.AND P0, PT, |R0|, +INF , PT ;  /* 0x7f8000000000780b */ /* 0x000fe20003f05200 */
[----:B-1----:R-:W-:Y:S01]  /*69d0*/  IMAD R3, R2, UR5, R5 ;  /* 0x0000000502037c24 */ /* 0x002fe2000f8e0205 */
[----:B------:R-:W-:-:S03]  /*69e0*/  FSETP.NE.AND P1, PT, |R4|, +INF , PT ;  /* 0x7f8000000400780b */ /* 0x000fc60003f25200 */
[----:B0-----:R-:W-:Y:S01]  /*69f0*/  IMAD.WIDE R2, R3, 0x2, R8 ;  /* 0x0000000203027825 */ /* 0x001fe200078e0208 */
[----:B------:R-:W-:Y:S02]  /*6a00*/  FSEL R0, R0, RZ, P0 ;  /* 0x000000ff00007208 */ /* 0x000fe40000000000 */
[----:B------:R-:W-:Y:S02]  /*6a10*/  FSEL R4, R4, RZ, P1 ;  /* 0x000000ff04047208 */ /* 0x000fe40000800000 */
[----:B------:R-:W-:Y:S02]  /*6a20*/  F2FP.F16.F32.PACK_AB R0, RZ, R0 ;  /* 0x00000000ff00723e */ /* 0x000fe400000000ff */
[----:B------:R-:W-:-:S03]  /*6a30*/  F2FP.F16.F32.PACK_AB R4, RZ, R4 ;  /* 0x00000004ff04723e */ /* 0x000fc600000000ff */
[----:B------:R0:W-:Y:S04]  /*6a40*/  STG.E.U16 desc[UR8][R2.64], R0 ;  /* 0x0000000002007986 */ /* 0x0001e8000c101508 */
[----:B------:R0:W-:Y:S02]  /*6a50*/  STG.E.U16 desc[UR8][R2.64+0x40], R4 ;  /* 0x0000400402007986 */ /* 0x0001e4000c101508 */
.L_x_26:
[----:B------:R-:W-:Y:S05]  /*6a60*/  BSYNC.RECONVERGENT B0 ;  /* 0x0000000000007941 */ /* 0x000fea0003800200 */
.L_x_25:
[----:B0-----:R-:W0:Y:S01]  /*6a70*/  LDC R4, c[0x0][0x3a8] ;  /* 0x0000ea00ff047b82 */ /* 0x001e220000000800 */
[----:B------:R-:W-:Y:S01]  /*6a80*/  IADD3 R3, PT, PT, R15, 0x1, RZ ;  /* 0x000000010f037810 */ /* 0x000fe20007ffe0ff */
[----:B------:R-:W-:Y:S03]  /*6a90*/  BSSY.RECONVERGENT B0, `(.L_x_30) ;  /* 0x0000024000007945 */ /* 0x000fe60003800200 */
[----:B0-----:R-:W-:-:S13]  /*6aa0*/  ISETP.GE.AND P0, PT, R3, R4, PT ;  /* 0x000000040300720c */ /* 0x001fda0003f06270 */
[----:B------:R-:W-:Y:S05]  /*6ab0*/  @P0 BRA `(.L_x_31) ;  /* 0x0000000000840947 */ /* 0x000fea0003800000 */
[----:B------:R-:W2:Y:S01]  /*6ac0*/  LDL R2, [R1+0x14] ;  /* 0x0000140001027983 */ /* 0x000ea20000100800 */
[----:B------:R-:W-:Y:S01]  /*6ad0*/  BSSY.RECONVERGENT B1, `(.L_x_32) ;  /* 0x000000f000017945 */ /* 0x000fe20003800200 */
[----:B--2---:R-:W-:-:S05]  /*6ae0*/  FADD R2, R2, 9.9999999392252902908e-09 ;  /* 0x322bcc7702027421 */ /* 0x004fca0000000000 */
[----:B------:R-:W-:-:S04]  /*6af0*/  IADD3 R0, PT, PT, R2, 0x1800000, RZ ;  /* 0x0180000002007810 */ /* 0x000fc80007ffe0ff */
[----:B------:R-:W-:-:S04]  /*6b00*/  LOP3.LUT R0, R0, 0x7f800000, RZ, 0xc0, !PT ;  /* 0x7f80000000007812 */ /* 0x000fc800078ec0ff */
[----:B------:R-:W-:Y:S01]  /*6b10*/  ISETP.GT.U32.AND P0, PT, R0, 0x1ffffff, PT ;  /* 0x01ffffff0000780c */ /* 0x000fe20003f04070 */
[----:B------:R-:W-:-:S12]  /*6b20*/  IMAD R0, R4, UR4, R3 ;  /* 0x0000000404007c24 */ /* 0x000fd8000f8e0203 */
[----:B------:R-:W-:Y:S05]  /*6b30*/  @P0 BRA `(.L_x_33) ;  /* 0x0000000000100947 */ /* 0x000fea0003800000 */
[----:B------:R-:W-:Y:S02]  /*6b40*/  MOV R4, R2 ;  /* 0x0000000200047202 */ /* 0x000fe40000000f00 */
[----:B------:R-:W-:-:S07]  /*6b50*/  MOV R11, 0x6b70 ;  /* 0x00006b70000b7802 */ /* 0x000fce0000000f00 */
[----:B------:R-:W-:Y:S05]  /*6b60*/  CALL.REL.NOINC `($__internal_0_$__cuda_sm20_rcp_rn_f32_slowpath) ;  /* 0x0000000800cc7944 */ /* 0x000fea0003c00000 */
[----:B------:R-:W-:Y:S05]  /*6b70*/  BRA `(.L_x_34) ;  /* 0x0000000000107947 */ /* 0x000fea0003800000 */
.L_x_33:
[----:B------:R-:W0:Y:S02]  /*6b80*/  MUFU.RCP R3, R2 ;  /* 0x0000000200037308 */ /* 0x000e240000001000 */
[----:B0-----:R-:W-:-:S04]  /*6b90*/  FFMA R4, R2, R3, -1 ;  /* 0xbf80000002047423 */ /* 0x001fc80000000003 */
[----:B------:R-:W-:-:S04]  /*6ba0*/  FADD.FTZ R4, -R4, -RZ ;  /* 0x800000ff04047221 */ /* 0x000fc80000010100 */
[----:B------:R-:W-:-:S07]  /*6bb0*/  FFMA R4, R3, R4, R3 ;  /* 0x0000000403047223 */ /* 0x000fce0000000003 */
.L_x_34:
[----:B------:R-:W-:Y:S05]  /*6bc0*/  BSYNC.RECONVERGENT B1 ;  /* 0x0000000000017941 */ /* 0x000fea0003800200 */
.L_x_32:
[----:B------:R-:W2:Y:S01]  /*6bd0*/  LDL R9, [R6+0x180] ;  /* 0x0001800006097983 */ /* 0x000ea20000100800 */
[----:B------:R-:W0:Y:S01]  /*6be0*/  LDC.64 R2, c[0x0][0x398] ;  /* 0x0000e600ff027b82 */ /* 0x000e220000000a00 */
[----:B------:R-:W1:Y:S02]  /*6bf0*/  LDCU UR5, c[0x0][0x3ac] ;  /* 0x00007580ff0577ac */ /* 0x000e640008000800 */
[----:B------:R-:W3:Y:S01]  /*6c00*/  LDL R7, [R6+0x100] ;  /* 0x0001000006077983 */ /* 0x000ee20000100800 */
[-C--:B--2---:R-:W-:Y:S01]  /*6c10*/  FMUL R9, R9, R4.reuse ;  /* 0x0000000409097220 */ /* 0x084fe20000400000 */
[----:B---3--:R-:W-:-:S04]  /*6c20*/  FMUL R7, R7, R4 ;  /* 0x0000000407077220 */ /* 0x008fc80000400000 */
[----:B------:R-:W-:Y:S02]  /*6c30*/  FSETP.NE.AND P1, PT, |R9|, +INF , PT ;  /* 0x7f8000000900780b */ /* 0x000fe40003f25200 */
[----:B------:R-:W-:Y:S02]  /*6c40*/  FSETP.NE.AND P0, PT, |R7|, +INF , PT ;  /* 0x7f8000000700780b */ /* 0x000fe40003f05200 */
[----:B------:R-:W-:Y:S01]  /*6c50*/  FSEL R4, R9, RZ, P1 ;  /* 0x000000ff09047208 */ /* 0x000fe20000800000 */
[----:B-1----:R-:W-:Y:S01]  /*6c60*/  IMAD R9, R0, UR5, R5 ;  /* 0x0000000500097c24 */ /* 0x002fe2000f8e0205 */
[----:B------:R-:W-:Y:S02]  /*6c70*/  FSEL R7, R7, RZ, P0 ;  /* 0x000000ff07077208 */ /* 0x000fe40000000000 */
[----:B------:R-:W-:Y:S01]  /*6c80*/  F2FP.F16.F32.PACK_AB R4, RZ, R4 ;  /* 0x00000004ff04723e */ /* 0x000fe200000000ff */
[----:B0-----:R-:W-:Y:S01]  /*6c90*/  IMAD.WIDE R2, R9, 0x2, R2 ;  /* 0x0000000209027825 */ /* 0x001fe200078e0202 */
[----:B------:R-:W-:-:S04]  /*6ca0*/  F2FP.F16.F32.PACK_AB R7, RZ, R7 ;  /* 0x00000007ff07723e */ /* 0x000fc800000000ff */
[----:B------:R0:W-:Y:S04]  /*6cb0*/  STG.E.U16 desc[UR8][R2.64+0x40], R4 ;  /* 0x0000400402007986 */ /* 0x0001e8000c101508 */
[----:B------:R0:W-:Y:S02]  /*6cc0*/  STG.E.U16 desc[UR8][R2.64], R7 ;  /* 0x0000000702007986 */ /* 0x0001e4000c101508 */
.L_x_31:
[----:B------:R-:W-:Y:S05]  /*6cd0*/  BSYNC.RECONVERGENT B0 ;  /* 0x0000000000007941 */ /* 0x000fea0003800200 */
.L_x_30:
        /* <DEDUP_REMOVED lines=17> */
.L_x_38:
[----:B------:R-:W0:Y:S02]  /*6df0*/  MUFU.RCP R3, R2 ;  /* 0x0000000200037308 */ /* 0x000e240000001000 */
[----:B0-----:R-:W-:-:S04]  /*6e00*/  FFMA R4, R2, R3, -1 ;  /* 0xbf80000002047423 */ /* 0x001fc80000000003 */
[----:B------:R-:W-:-:S04]  /*6e10*/  FADD.FTZ R4, -R4, -RZ ;  /* 0x800000ff04047221 */ /* 0x000fc80000010100 */
[----:B------:R-:W-:-:S07]  /*6e20*/  FFMA R4, R3, R4, R3 ;  /* 0x0000000403047223 */ /* 0x000fce0000000003 */
.L_x_39:
[----:B------:R-:W-:Y:S05]  /*6e30*/  BSYNC.RECONVERGENT B1 ;  /* 0x0000000000017941 */ /* 0x000fea0003800200 */
.L_x_37:
        /* <DEDUP_REMOVED lines=16> */
.L_x_36:
[----:B------:R-:W-:Y:S05]  /*6f40*/  BSYNC.RECONVERGENT B0 ;  /* 0x0000000000007941 */ /* 0x000fea0003800200 */
.L_x_35:
[----:B0-----:R-:W0:Y:S01]  /*6f50*/  LDC R4, c[0x0][0x3a8] ;  /* 0x0000ea00ff047b82 */ /* 0x001e220000000800 */
[----:B------:R-:W-:-:S04]  /*6f60*/  IADD3 R3, PT, PT, R15, 0x3, RZ ;  /* 0x000000030f037810 */ /* 0x000fc80007ffe0ff */
[----:B0-----:R-:W-:-:S13]  /*6f70*/  ISETP.GE.AND P0, PT, R3, R4, PT ;  /* 0x000000040300720c */ /* 0x001fda0003f06270 */
[----:B------:R-:W-:Y:S05]  /*6f80*/  @P0 EXIT ;  /* 0x000000000000094d */ /* 0x000fea0003800000 */
        /* <DEDUP_REMOVED lines=12> */
.L_x_41:
[----:B------:R-:W0:Y:S02]  /*7050*/  MUFU.RCP R3, R2 ;  /* 0x0000000200037308 */ /* 0x000e240000001000 */
[----:B0-----:R-:W-:-:S04]  /*7060*/  FFMA R4, R2, R3, -1 ;  /* 0xbf80000002047423 */ /* 0x001fc80000000003 */
[----:B------:R-:W-:-:S04]  /*7070*/  FADD.FTZ R4, -R4, -RZ ;  /* 0x800000ff04047221 */ /* 0x000fc80000010100 */
[----:B------:R-:W-:-:S07]  /*7080*/  FFMA R4, R3, R4, R3 ;  /* 0x0000000403047223 */ /* 0x000fce0000000003 */
.L_x_42:
[----:B------:R-:W-:Y:S05]  /*7090*/  BSYNC.RECONVERGENT B0 ;  /* 0x0000000000007941 */ /* 0x000fea0003800200 */
.L_x_40:
[----:B------:R-:W2:Y:S01]  /*70a0*/  LDL R7, [R6+0x300] ;  /* 0x0003000006077983 */ /* 0x000ea20000100800 */
[----:B------:R-:W0:Y:S01]  /*70b0*/  LDC.64 R2, c[0x0][0x398] ;  /* 0x0000e600ff027b82 */ /* 0x000e220000000a00 */
[----:B------:R-:W1:Y:S02]  /*70c0*/  LDCU UR5, c[0x0][0x3ac] ;  /* 0x00007580ff0577ac */ /* 0x000e640008000800 */
[----:B------:R-:W3:Y:S01]  /*70d0*/  LDL R9, [R6+0x380] ;  /* 0x0003800006097983 */ /* 0x000ee20000100800 */
[----:B-1----:R-:W-:-:S04]  /*70e0*/  IMAD R5, R0, UR5, R5 ;  /* 0x0000000500057c24 */ /* 0x002fc8000f8e0205 */
[----:B0-----:R-:W-:-:S04]  /*70f0*/  IMAD.WIDE R2, R5, 0x2, R2 ;  /* 0x0000000205027825 */ /* 0x001fc800078e0202 */
[-C--:B--2---:R-:W-:Y:S01]  /*7100*/  FMUL R7, R7, R4.reuse ;  /* 0x0000000407077220 */ /* 0x084fe20000400000 */
[----:B---3--:R-:W-:-:S04]  /*7110*/  FMUL R9, R9, R4 ;  /* 0x0000000409097220 */ /* 0x008fc80000400000 */
[----:B------:R-:W-:Y:S02]  /*7120*/  FSETP.NE.AND P0, PT, |R7|, +INF , PT ;  /* 0x7f8000000700780b */ /* 0x000fe40003f05200 */
[----:B------:R-:W-:Y:S02]  /*7130*/  FSETP.NE.AND P1, PT, |R9|, +INF , PT ;  /* 0x7f8000000900780b */ /* 0x000fe40003f25200 */
[----:B------:R-:W-:Y:S02]  /*7140*/  FSEL R7, R7, RZ, P0 ;  /* 0x000000ff07077208 */ /* 0x000fe40000000000 */
[----:B------:R-:W-:Y:S02]  /*7150*/  FSEL R9, R9, RZ, P1 ;  /* 0x000000ff09097208 */ /* 0x000fe40000800000 */
[----:B------:R-:W-:Y:S02]  /*7160*/  F2FP.F16.F32.PACK_AB R7, RZ, R7 ;  /* 0x00000007ff07723e */ /* 0x000fe400000000ff */
[----:B------:R-:W-:-:S03]  /*7170*/  F2FP.F16.F32.PACK_AB R9, RZ, R9 ;  /* 0x00000009ff09723e */ /* 0x000fc600000000ff */
[----:B------:R-:W-:Y:S04]  /*7180*/  STG.E.U16 desc[UR8][R2.64], R7 ;  /* 0x0000000702007986 */ /* 0x000fe8000c101508 */
[----:B------:R-:W-:Y:S01]  /*7190*/  STG.E.U16 desc[UR8][R2.64+0x40], R9 ;  /* 0x0000400902007986 */ /* 0x000fe2000c101508 */
[----:B------:R-:W-:Y:S05]  /*71a0*/  EXIT ;  /* 0x000000000000794d */ /* 0x000fea0003800000 */
.L_x_17:
[----:B------:R-:W-:Y:S01]  /*71b0*/  HFMA2 R27, -RZ, RZ, 0, 9.5367431640625e-07 ;  /* 0x00000010ff1b7431 */ /* 0x000fe200000001ff */
[----:B------:R-:W-:Y:S01]  /*71c0*/  BSSY B1, `(.L_x_43) ;  /* 0x0000007000017945 */ /* 0x000fe20003800000 */
[----:B------:R-:W-:Y:S02]  /*71d0*/  MOV R4, R11 ;  /* 0x0000000b00047202 */ /* 0x000fe40000000f00 */
[----:B------:R-:W-:Y:S02]  /*71e0*/  MOV R32, 0x1f ;  /* 0x0000001f00207802 */ /* 0x000fe40000000f00 */
[----:B------:R-:W-:-:S07]  /*71f0*/  MOV R25, 0xffffffff ;  /* 0xffffffff00197802 */ /* 0x000fce0000000f00 */
[----:B012---:R-:W-:Y:S05]  /*7200*/  WARPSYNC.COLLECTIVE R25, `(.L_x_44) ;  /* 0x0000000019087348 */ /* 0x007fea0003c00000 */
[----:B------:R3:W4:Y:S02]  /*7210*/  SHFL.DOWN P1, R63, R4, R27, R32 ;  /* 0x0800001b043f7389 */ /* 0x0007240000020020 */
[----:B01234-:R-:W-:Y:S05]  /*7220*/  ENDCOLLECTIVE ;  /* 0x000000000000791b */ /* 0x01ffea0003800000 */
.L_x_44:
[----:B------:R-:W-:Y:S05]  /*7230*/  BSYNC B1 ;  /* 0x0000000000017941 */ /* 0x000fea0003800000 */
.L_x_43:
[----:B------:R-:W-:Y:S01]  /*7240*/  MOV R4, R63 ;  /* 0x0000003f00047202 */ /* 0x000fe20000000f00 */
[----:B------:R-:W-:Y:S01]  /*7250*/  HFMA2 R27, -RZ, RZ, 0, 4.76837158203125e-07 ;  /* 0x00000008ff1b7431 */ /* 0x000fe200000001ff */
[----:B------:R-:W-:Y:S02]  /*7260*/  MOV R32, 0x1f ;  /* 0x0000001f00207802 */ /* 0x000fe40000000f00 */
[----:B------:R-:W-:Y:S02]  /*7270*/  FMNMX R4, R4, R11, !PT ;  /* 0x0000000b04047209 */ /* 0x000fe40007800000 */
[----:B------:R-:W-:-:S07]  /*7280*/  MOV R25, 0xffffffff ;  /* 0xffffffff00197802 */ /* 0x000fce0000000f00 */
[----:B------:R-:W-:Y:S05]  /*7290*/  WARPSYNC.COLLECTIVE R25, `(.L_x_45) ;  /* 0x0000000019087348 */ /* 0x000fea0003c00000 */
[----:B------:R0:W1:Y:S02]  /*72a0*/  SHFL.DOWN P1, R63, R4, R27, R32 ;  /* 0x0800001b043f7389 */ /* 0x0000640000020020 */
[----:B01----:R-:W-:Y:S05]  /*72b0*/  ENDCOLLECTIVE ;  /* 0x000000000000791b */ /* 0x003fea0003800000 */
.L_x_45:
[----:B------:R-:W-:Y:S01]  /*72c0*/  HFMA2 R27, -RZ, RZ, 0, 2.384185791015625e-07 ;  /* 0x00000004ff1b7431 */ /* 0x000fe200000001ff */
[----:B------:R-:W-:-:S04]  /*72d0*/  MOV R3, R63 ;  /* 0x0000003f00037202 */ /* 0x000fc80000000f00 */
[----:B------:R-:W-:-:S04]  /*72e0*/  FMNMX R3, R4, R3, !PT ;  /* 0x0000000304037209 */ /* 0x000fc80007800000 */
[----:B------:R-:W-:-:S07]  /*72f0*/  MOV R4, R3 ;  /* 0x0000000300047202 */ /* 0x000fce0000000f00 */
[----:B------:R-:W-:Y:S05]  /*7300*/  WARPSYNC.COLLECTIVE R25, `(.L_x_46) ;  /* 0x0000000019087348 */ /* 0x000fea0003c00000 */
[----:B------:R0:W1:Y:S02]  /*7310*/  SHFL.DOWN P1, R63, R4, R27, R32 ;  /* 0x0800001b043f7389 */ /* 0x0000640000020020 */
[----:B01----:R-:W-:Y:S05]  /*7320*/  ENDCOLLECTIVE ;  /* 0x000000000000791b */ /* 0x003fea0003800000 */
.L_x_46:
[----:B------:R-:W-:Y:S01]  /*7330*/  HFMA2 R27, -RZ, RZ, 0, 1.1920928955078125e-07 ;  /* 0x00000002ff1b7431 */ /* 0x000fe200000001ff */
[----:B------:R-:W-:-:S04]  /*7340*/  MOV R8, R63 ;  /* 0x0000003f00087202 */ /* 0x000fc80000000f00 */
[----:B------:R-:W-:-:S04]  /*7350*/  FMNMX R8, R3, R8, !PT ;  /* 0x0000000803087209 */ /* 0x000fc80007800000 */
[----:B------:R-:W-:-:S07]  /*7360*/  MOV R4, R8 ;  /* 0x0000000800047202 */ /* 0x000fce0000000f00 */
[----:B------:R-:W-:Y:S05]  /*7370*/  WARPSYNC.COLLECTIVE R25, `(.L_x_47) ;  /* 0x0000000019087348 */ /* 0x000fea0003c00000 */
[----:B------:R0:W1:Y:S02]  /*7380*/  SHFL.DOWN P1, R63, R4, R27, R32 ;  /* 0x0800001b043f7389 */ /* 0x0000640000020020 */
[----:B01----:R-:W-:Y:S05]  /*7390*/  ENDCOLLECTIVE ;  /* 0x000000000000791b */ /* 0x003fea0003800000 */
.L_x_47:
[----:B------:R-:W-:Y:S01]  /*73a0*/  HFMA2 R27, -RZ, RZ, 0, 5.9604644775390625e-08 ;  /* 0x00000001ff1b7431 */ /* 0x000fe200000001ff */
[----:B------:R-:W-:-:S04]  /*73b0*/  MOV R5, R63 ;  /* 0x0000003f00057202 */ /* 0x000fc80000000f00 */
[----:B------:R-:W-:-:S04]  /*73c0*/  FMNMX R5, R8, R5, !PT ;  /* 0x0000000508057209 */ /* 0x000fc80007800000 */
[----:B------:R-:W-:-:S07]  /*73d0*/  MOV R4, R5 ;  /* 0x0000000500047202 */ /* 0x000fce0000000f00 */
[----:B------:R-:W-:Y:S05]  /*73e0*/  WARPSYNC.COLLECTIVE R25, `(.L_x_48) ;  /* 0x0000000019087348 */ /* 0x000fea0003c00000 */
[----:B------:R0:W1:Y:S02]  /*73f0*/  SHFL.DOWN P1, R63, R4, R27, R32 ;  /* 0x0800001b043f7389 */ /* 0x0000640000020020 */
[----:B01----:R-:W-:Y:S05]  /*7400*/  ENDCOLLECTIVE ;  /* 0x000000000000791b */ /* 0x003fea0003800000 */
.L_x_48:
[----:B------:R-:W-:Y:S01]  /*7410*/  MOV R26, R63 ;  /* 0x0000003f001a7202 */ /* 0x000fe20000000f00 */
[----:B------:R-:W-:Y:S06]  /*7420*/  BRA `(.L_x_49) ;  /* 0xffffffb400b07947 */ /* 0x000fec000383ffff */
.L_x_22:
[----:B------:R-:W-:Y:S01]  /*7430*/  HFMA2 R27, -RZ, RZ, 0, 9.5367431640625e-07 ;  /* 0x00000010ff1b7431 */ /* 0x000fe200000001ff */
[----:B------:R-:W-:Y:S01]  /*7440*/  BSSY B1, `(.L_x_50) ;  /* 0x0000007000017945 */ /* 0x000fe20003800000 */
[----:B------:R-:W-:Y:S02]  /*7450*/  MOV R4, R7 ;  /* 0x0000000700047202 */ /* 0x000fe40000000f00 */
[----:B------:R-:W-:Y:S02]  /*7460*/  MOV R32, 0x1f ;  /* 0x0000001f00207802 */ /* 0x000fe40000000f00 */
[----:B------:R-:W-:-:S07]  /*7470*/  MOV R25, 0xffffffff ;  /* 0xffffffff00197802 */ /* 0x000fce0000000f00 */
[----:B012-4-:R-:W-:Y:S05]  /*7480*/  WARPSYNC.COLLECTIVE R25, `(.L_x_51) ;  /* 0x0000000019087348 */ /* 0x017fea0003c00000 */
[----:B------:R3:W0:Y:S02]  /*7490*/  SHFL.DOWN P1, R63, R4, R27, R32 ;  /* 0x0800001b043f7389 */ /* 0x0006240000020020 */
[----:B01234-:R-:W-:Y:S05]  /*74a0*/  ENDCOLLECTIVE ;  /* 0x000000000000791b */ /* 0x01ffea0003800000 */
.L_x_51:
[----:B------:R-:W-:Y:S05]  /*74b0*/  BSYNC B1 ;  /* 0x0000000000017941 */ /* 0x000fea0003800000 */
.L_x_50:
[----:B------:R-:W-:Y:S01]  /*74c0*/  MOV R4, R63 ;  /* 0x0000003f00047202 */ /* 0x000fe20000000f00 */
[----:B------:R-:W-:Y:S01]  /*74d0*/  HFMA2 R27, -RZ, RZ, 0, 4.76837158203125e-07 ;  /* 0x00000008ff1b7431 */ /* 0x000fe200000001ff */
[----:B------:R-:W-:Y:S02]  /*74e0*/  MOV R32, 0x1f ;  /* 0x0000001f00207802 */ /* 0x000fe40000000f00 */
[----:B------:R-:W-:Y:S01]  /*74f0*/  MOV R25, 0xffffffff ;  /* 0xffffffff00197802 */ /* 0x000fe20000000f00 */
[----:B------:R-:W-:-:S07]  /*7500*/  FADD R4, R4, R7 ;  /* 0x0000000704047221 */ /* 0x000fce0000000000 */
[----:B------:R-:W-:Y:S05]  /*7510*/  WARPSYNC.COLLECTIVE R25, `(.L_x_52) ;  /* 0x0000000019087348 */ /* 0x000fea0003c00000 */
[----:B------:R0:W1:Y:S02]  /*7520*/  SHFL.DOWN P1, R63, R4, R27, R32 ;  /* 0x0800001b043f7389 */ /* 0x0000640000020020 */
[----:B01----:R-:W-:Y:S05]  /*7530*/  ENDCOLLECTIVE ;  /* 0x000000000000791b */ /* 0x003fea0003800000 */
.L_x_52:
[----:B------:R-:W-:Y:S01]  /*7540*/  HFMA2 R27, -RZ, RZ, 0, 2.384185791015625e-07 ;  /* 0x00000004ff1b7431 */ /* 0x000fe200000001ff */
[----:B------:R-:W-:-:S05]  /*7550*/  MOV R3, R63 ;  /* 0x0000003f00037202 */ /* 0x000fca0000000f00 */
[----:B------:R-:W-:-:S05]  /*7560*/  FADD R3, R4, R3 ;  /* 0x0000000304037221 */ /* 0x000fca0000000000 */
[----:B------:R-:W-:-:S07]  /*7570*/  MOV R4, R3 ;  /* 0x0000000300047202 */ /* 0x000fce0000000f00 */
[----:B------:R-:W-:Y:S05]  /*7580*/  WARPSYNC.COLLECTIVE R25, `(.L_x_53) ;  /* 0x0000000019087348 */ /* 0x000fea0003c00000 */
[----:B------:R0:W1:Y:S02]  /*7590*/  SHFL.DOWN P1, R63, R4, R27, R32 ;  /* 0x0800001b043f7389 */ /* 0x0000640000020020 */
[----:B01----:R-:W-:Y:S05]  /*75a0*/  ENDCOLLECTIVE ;  /* 0x000000000000791b */ /* 0x003fea0003800000 */
.L_x_53:
[----:B------:R-:W-:Y:S01]  /*75b0*/  HFMA2 R27, -RZ, RZ, 0, 1.1920928955078125e-07 ;  /* 0x00000002ff1b7431 */ /* 0x000fe200000001ff */
[----:B------:R-:W-:-:S05]  /*75c0*/  MOV R6, R63 ;  /* 0x0000003f00067202 */ /* 0x000fca0000000f00 */
[----:B------:R-:W-:-:S05]  /*75d0*/  FADD R6, R3, R6 ;  /* 0x0000000603067221 */ /* 0x000fca0000000000 */
[----:B------:R-:W-:-:S07]  /*75e0*/  MOV R4, R6 ;  /* 0x0000000600047202 */ /* 0x000fce0000000f00 */
[----:B------:R-:W-:Y:S05]  /*75f0*/  WARPSYNC.COLLECTIVE R25, `(.L_x_54) ;  /* 0x0000000019087348 */ /* 0x000fea0003c00000 */
[----:B------:R0:W1:Y:S02]  /*7600*/  SHFL.DOWN P1, R63, R4, R27, R32 ;  /* 0x0800001b043f7389 */ /* 0x0000640000020020 */
[----:B01----:R-:W-:Y:S05]  /*7610*/  ENDCOLLECTIVE ;  /* 0x000000000000791b */ /* 0x003fea0003800000 */
.L_x_54:
[----:B------:R-:W-:Y:S01]  /*7620*/  HFMA2 R27, -RZ, RZ, 0, 5.9604644775390625e-08 ;  /* 0x00000001ff1b7431 */ /* 0x000fe200000001ff */
[----:B------:R-:W-:-:S05]  /*7630*/  MOV R5, R63 ;  /* 0x0000003f00057202 */ /* 0x000fca0000000f00 */
[----:B------:R-:W-:-:S05]  /*7640*/  FADD R28, R6, R5 ;  /* 0x00000005061c7221 */ /* 0x000fca0000000000 */
[----:B------:R-:W-:-:S07]  /*7650*/  MOV R4, R28 ;  /* 0x0000001c00047202 */ /* 0x000fce0000000f00 */
[----:B------:R-:W-:Y:S05]  /*7660*/  WARPSYNC.COLLECTIVE R25, `(.L_x_55) ;  /* 0x0000000019087348 */ /* 0x000fea0003c00000 */
[----:B------:R0:W1:Y:S02]  /*7670*/  SHFL.DOWN P1, R63, R4, R27, R32 ;  /* 0x0800001b043f7389 */ /* 0x0000640000020020 */
[----:B01----:R-:W-:Y:S05]  /*7680*/  ENDCOLLECTIVE ;  /* 0x000000000000791b */ /* 0x003fea0003800000 */
.L_x_55:
[----:B------:R-:W-:Y:S05]  /*7690*/  BRA `(.L_x_56) ;  /* 0xffffffb8006c7947 */ /* 0x000fea000383ffff */
        .weak           $__internal_0_$__cuda_sm20_rcp_rn_f32_slowpath
        .type           $__internal_0_$__cuda_sm20_rcp_rn_f32_slowpath,@function
        .size           $__internal_0_$__cuda_sm20_rcp_rn_f32_slowpath,(.L_x_62 - $__internal_0_$__cuda_sm20_rcp_rn_f32_slowpath)
$__internal_0_$__cuda_sm20_rcp_rn_f32_slowpath:
[----:B------:R-:W-:Y:S01]  /*76a0*/  SHF.L.U32 R3, R4, 0x1, RZ ;  /* 0x0000000104037819 */ /* 0x000fe200000006ff */
[----:B------:R-:W-:Y:S03]  /*76b0*/  BSSY.RECONVERGENT B2, `(.L_x_57) ;  /* 0x0000030000027945 */ /* 0x000fe60003800200 */
[----:B------:R-:W-:-:S04]  /*76c0*/  SHF.R.U32.HI R12, RZ, 0x18, R3 ;  /* 0x00000018ff0c7819 */ /* 0x000fc80000011603 */
[----:B------:R-:W-:-:S13]  /*76d0*/  ISETP.NE.U32.AND P0, PT, R12, RZ, PT ;  /* 0x000000ff0c00720c */ /* 0x000fda0003f05070 */
[----:B------:R-:W-:Y:S05]  /*76e0*/  @P0 BRA `(.L_x_58) ;  /* 0x0000000000280947 */ /* 0x000fea0003800000 */
[----:B------:R-:W-:-:S04]  /*76f0*/  SHF.L.U32 R3, R4, 0x1, RZ ;  /* 0x0000000104037819 */ /* 0x000fc800000006ff */
[----:B------:R-:W-:-:S13]  /*7700*/  ISETP.NE.AND P0, PT, R3, RZ, PT ;  /* 0x000000ff0300720c */ /* 0x000fda0003f05270 */
[----:B------:R-:W-:Y:S01]  /*7710*/  @P0 FFMA R8, R4, 1.84467440737095516160e+19, RZ ;  /* 0x5f80000004080823 */ /* 0x000fe200000000ff */
[----:B------:R-:W-:Y:S08]  /*7720*/  @!P0 MUFU.RCP R7, R4 ;  /* 0x0000000400078308 */ /* 0x000ff00000001000 */
[----:B------:R-:W0:Y:S02]  /*7730*/  @P0 MUFU.RCP R3, R8 ;  /* 0x0000000800030308 */ /* 0x000e240000001000 */
[----:B0-----:R-:W-:-:S04]  /*7740*/  @P0 FFMA R9, R8, R3, -1 ;  /* 0xbf80000008090423 */ /* 0x001fc80000000003 */
[----:B------:R-:W-:-:S04]  /*7750*/  @P0 FADD.FTZ R10, -R9, -RZ ;  /* 0x800000ff090a0221 */ /* 0x000fc80000010100 */
[----:B------:R-:W-:-:S04]  /*7760*/  @P0 FFMA R3, R3, R10, R3 ;  /* 0x0000000a03030223 */ /* 0x000fc80000000003 */
[----:B------:R-:W-:Y:S01]  /*7770*/  @P0 FFMA R7, R3, 1.84467440737095516160e+19, RZ ;  /* 0x5f80000003070823 */ /* 0x000fe200000000ff */
[----:B------:R-:W-:Y:S06]  /*7780*/  BRA `(.L_x_59) ;  /* 0x0000000000887947 */ /* 0x000fec0003800000 */
.L_x_58:
[----:B------:R-:W-:-:S04]  /*7790*/  IADD3 R13, PT, PT, R12, -0xfd, RZ ;  /* 0xffffff030c0d7810 */ /* 0x000fc80007ffe0ff */
[----:B------:R-:W-:-:S13]  /*77a0*/  ISETP.GT.U32.AND P0, PT, R13, 0x1, PT ;  /* 0x000000010d00780c */ /* 0x000fda0003f04070 */
[----:B------:R-:W-:Y:S05]  /*77b0*/  @P0 BRA `(.L_x_60) ;  /* 0x0000000000780947 */ /* 0x000fea0003800000 */
[----:B------:R-:W-:Y:S02]  /*77c0*/  LOP3.LUT R3, R4, 0x7fffff, RZ, 0xc0, !PT ;  /* 0x007fffff04037812 */ /* 0x000fe400078ec0ff */
[----:B------:R-:W-:Y:S02]  /*77d0*/  MOV R10, 0x3 ;  /* 0x00000003000a7802 */ /* 0x000fe40000000f00 */
[----:B------:R-:W-:Y:S02]  /*77e0*/  LOP3.LUT R3, R3, 0x3f800000, RZ, 0xfc, !PT ;  /* 0x3f80000003037812 */ /* 0x000fe400078efcff */
[----:B------:R-:W-:Y:S02]  /*77f0*/  SHF.L.U32 R10, R10, R13, RZ ;  /* 0x0000000d0a0a7219 */ /* 0x000fe400000006ff */
[----:B------:R-:W0:Y:S02]  /*7800*/  MUFU.RCP R8, R3 ;  /* 0x0000000300087308 */ /* 0x000e240000001000 */
[----:B0-----:R-:W-:-:S04]  /*7810*/  FFMA R7, R3, R8, -1 ;  /* 0xbf80000003077423 */ /* 0x001fc80000000008 */
[----:B------:R-:W-:-:S04]  /*7820*/  FADD.FTZ R7, -R7, -RZ ;  /* 0x800000ff07077221 */ /* 0x000fc80000010100 */
[CCC-:B------:R-:W-:Y:S01]  /*7830*/  FFMA.RM R9, R8.reuse, R7.reuse, R8.reuse ;  /* 0x0000000708097223 */ /* 0x1c0fe20000004008 */
[----:B------:R-:W-:-:S04]  /*7840*/  FFMA.RP R8, R8, R7, R8 ;  /* 0x0000000708087223 */ /* 0x000fc80000008008 */
[C---:B------:R-:W-:Y:S02]  /*7850*/  LOP3.LUT R7, R9.reuse, 0x7fffff, RZ, 0xc0, !PT ;  /* 0x007fffff09077812 */ /* 0x040fe400078ec0ff */
[----:B------:R-:W-:Y:S02]  /*7860*/  FSETP.NEU.FTZ.AND P0, PT, R9, R8, PT ;  /* 0x000000080900720b */ /* 0x000fe40003f1d000 */
[----:B------:R-:W-:Y:S02]  /*7870*/  LOP3.LUT R7, R7, 0x800000, RZ, 0xfc, !PT ;  /* 0x0080000007077812 */ /* 0x000fe400078efcff */
[----:B------:R-:W-:Y:S02]  /*7880*/  SEL R8, RZ, 0xffffffff, !P0 ;  /* 0xffffffffff087807 */ /* 0x000fe40004000000 */
[----:B------:R-:W-:Y:S02]  /*7890*/  LOP3.LUT R10, R10, R7, RZ, 0xc0, !PT ;  /* 0x000000070a0a7212 */ /* 0x000fe400078ec0ff */
[----:B------:R-:W-:-:S02]  /*78a0*/  IADD3 R8, PT, PT, -R8, RZ, RZ ;  /* 0x000000ff08087210 */ /* 0x000fc40007ffe1ff */
[-C--:B------:R-:W-:Y:S02]  /*78b0*/  SHF.R.U32.HI R10, RZ, R13.reuse, R10 ;  /* 0x0000000dff0a7219 */ /* 0x080fe4000001160a */
[----:B------:R-:W-:Y:S02]  /*78c0*/  LOP3.LUT P1, RZ, R8, R13, R7, 0xf8, !PT ;  /* 0x0000000d08ff7212 */ /* 0x000fe4000782f807 */
[C---:B------:R-:W-:Y:S02]  /*78d0*/  LOP3.LUT P0, RZ, R10.reuse, 0x1, RZ, 0xc0, !PT ;  /* 0x000000010aff7812 */ /* 0x040fe4000780c0ff */
[----:B------:R-:W-:Y:S02]  /*78e0*/  LOP3.LUT P2, RZ, R10, 0x2, RZ, 0xc0, !PT ;  /* 0x000000020aff7812 */ /* 0x000fe4000784c0ff */
[----:B------:R-:W-:Y:S02]  /*78f0*/  IADD3 R8, PT, PT, R12, -0xfc, RZ ;  /* 0xffffff040c087810 */ /* 0x000fe40007ffe0ff */
[----:B------:R-:W-:-:S02]  /*7900*/  PLOP3.LUT P0, PT, P0, P1, P2, 0xe0, 0x0 ;  /* 0x000000000000781c */ /* 0x000fc40000703c20 */
[----:B------:R-:W-:Y:S02]  /*7910*/  LOP3.LUT P1, RZ, R4, 0x7fffff, RZ, 0xc0, !PT ;  /* 0x007fffff04ff7812 */ /* 0x000fe4000782c0ff */
[----:B------:R-:W-:Y:S02]  /*7920*/  SEL R3, RZ, 0x1, !P0 ;  /* 0x00000001ff037807 */ /* 0x000fe40004000000 */
[----:B------:R-:W-:Y:S02]  /*7930*/  SHF.R.U32.HI R7, RZ, R8, R7 ;  /* 0x00000008ff077219 */ /* 0x000fe40000011607 */
[----:B------:R-:W-:-:S04]  /*7940*/  IADD3 R3, PT, PT, -R3, RZ, RZ ;  /* 0x000000ff03037210 */ /* 0x000fc80007ffe1ff */
[----:B------:R-:W-:-:S13]  /*7950*/  ISETP.GE.AND P0, PT, R3, RZ, PT ;  /* 0x000000ff0300720c */ /* 0x000fda0003f06270 */
[----:B------:R-:W-:-:S04]  /*7960*/  @!P0 IADD3 R7, PT, PT, R7, 0x1, RZ ;  /* 0x0000000107078810 */ /* 0x000fc80007ffe0ff */
[----:B------:R-:W-:-:S04]  /*7970*/  @!P1 SHF.L.U32 R7, R7, 0x1, RZ ;  /* 0x0000000107079819 */ /* 0x000fc800000006ff */
[----:B------:R-:W-:Y:S01]  /*7980*/  LOP3.LUT R7, R7, 0x80000000, R4, 0xf8, !PT ;  /* 0x8000000007077812 */ /* 0x000fe200078ef804 */
[----:B------:R-:W-:Y:S06]  /*7990*/  BRA `(.L_x_59) ;  /* 0x0000000000047947 */ /* 0x000fec0003800000 */
.L_x_60:
[----:B------:R0:W1:Y:S02]  /*79a0*/  MUFU.RCP R7, R4 ;  /* 0x0000000400077308 */ /* 0x0000640000001000 */
.L_x_59:
[----:B------:R-:W-:Y:S05]  /*79b0*/  BSYNC.RECONVERGENT B2 ;  /* 0x0000000000027941 */ /* 0x000fea0003800200 */
.L_x_57:
[----:B------:R-:W-:Y:S01]  /*79c0*/  HFMA2 R9, -RZ, RZ, 0, 0 ;  /* 0x00000000ff097431 */ /* 0x000fe200000001ff */
[----:B------:R-:W-:Y:S02]  /*79d0*/  MOV R8, R11 ;  /* 0x0000000b00087202 */ /* 0x000fe40000000f00 */
[----:B01----:R-:W-:Y:S02]  /*79e0*/  MOV R4, R7 ;  /* 0x0000000700047202 */ /* 0x003fe40000000f00 */
[----:B------:R-:W-:Y:S05]  /*79f0*/  RET.REL.NODEC R8 `(fa_phase3_stable_kernel) ;  /* 0xffffff8408807950 */ /* 0x000fea0003c3ffff */
.L_x_61:
[----:B------:R-:W-:-:S00]  /*7a00*/  BRA `(.L_x_61) ;  /* 0xfffffffc00fc7947 */ /* 0x000fc0000383ffff */
[----:B------:R-:W-:-:S00]  /*7a10*/  NOP ;  /* 0x0000000000007918 */ /* 0x000fc00000000000 */
        /* <DEDUP_REMOVED lines=14> */
.L_x_62:


//--------------------- .nv.shared.fa_phase3_stable_kernel --------------------------
	.section	.nv.shared.fa_phase3_stable_kernel,"aw",@nobits
	.sectionflags	@""
	.align	2
.nv.shared.fa_phase3_stable_kernel:
	.zero		21504


//--------------------- .nv.shared.reserved.0     --------------------------
	.section	.nv.shared.reserved.0,"aw",@nobits
	.weak		__nv_reservedSMEM_offset_0_alias
	.size		__nv_reservedSMEM_offset_0_alias, 0, 64
	.other		__nv_reservedSMEM_offset_0_alias,@"STO_CUDA_RESERVED_SHARED STV_DEFAULT"
__nv_reservedSMEM_offset_0_alias:
	.zero		0
	.zero		64


//--------------------- .nv.constant0.fa_phase3_stable_kernel --------------------------
	.section	.nv.constant0.fa_phase3_stable_kernel,"a",@progbits
	.sectionflags	@""
	.align	4
.nv.constant0.fa_phase3_stable_kernel:
	.zero		948


//--------------------- SYMBOLS --------------------------

	.type		.nv.reservedSmem.offset0,@object
	.size		.nv.reservedSmem.offset0,0x4
	.type		.nv.reservedSmem.cap,@object
	.size		.nv.reservedSmem.cap,0x4
